# CuTe-DSL kernel — source=cudnn_frontend_dsl family=grouped_gemm_swiglu
# config = {"ab_dtype": "Float4E2M1FN", "sf_vec": 16, "d_dtype": "Float8E4M3FN", "vector_f32": false, "mma_mn": [256, 256], "cluster_mn": [2, 1]}


// ===== COMPILED SASS (sm_100a) =====

	.target	sm_100a

	.elftype	@"ET_EXEC"


//--------------------- .note.nv.tkinfo           --------------------------
	.section	.note.nv.tkinfo,"",@"SHT_NOTE"
	.sectionflags	@"SHF_NOTE_NV_TKINFO"
	.tkinfo
        /*0018*/ 	.word	0x00000081
        /*0030*/ 	.string	""
        /*0030*/ 	.string	"ptxas"
        /*0030*/ 	.string	"Cuda compilation tools, release 12.9, V12.9.83"
        /*0030*/ 	.string	"Build system must define TOOLS_VERSION_EXTENDED"
        /*0030*/ 	.string	"-O 3 -arch sm_100a "



//--------------------- .note.nv.cuver            --------------------------
	.section	.note.nv.cuver,"",@"SHT_NOTE"
	.sectionflags	@"SHF_NOTE_NV_CUVER"
        /*0018*/ 	.short	0x0001
        /*001a*/ 	.short	0x0064
        /*001c*/ 	.short	0x0001
        /*001e*/ 	.short	0x0000
        /*0020*/ 	.short	0x0001
        /*0022*/ 	.short	0x0000


//--------------------- .nv.info                  --------------------------
	.section	.nv.info,"",@"SHT_CUDA_INFO"
	.align	4


	//----- nvinfo : EIATTR_REGCOUNT
	.align		4
        /*0000*/ 	.byte	0x04, 0x2f
        /*0002*/ 	.short	(.L_6 - .L_5)
	.align		4
.L_5:
        /*0004*/ 	.word	index@(kernel_cutlass_kernel_cudnngrouped_gemmgrouped_gemm_swiglugrouped_gemm_swiglu_quantBlockScaledContiguousGroupedGemmKernel_object_at__TiledMMA_ThrLayoutVMNK21111000_PermutationMNK____MMAAt_0)
        /*0008*/ 	.word	0x00000089


	//----- nvinfo : EIATTR_FRAME_SIZE
	.align		4
.L_6:
        /*000c*/ 	.byte	0x04, 0x11
        /*000e*/ 	.short	(.L_8 - .L_7)
	.align		4
.L_7:
        /*0010*/ 	.word	index@($__internal_2_$__cuda_sm10x_tcgen05_guardrail_trap_unallocated_columns_being_dealloced)
        /*0014*/ 	.word	0x00000000


	//----- nvinfo : EIATTR_FRAME_SIZE
	.align		4
.L_8:
        /*0018*/ 	.byte	0x04, 0x11
        /*001a*/ 	.short	(.L_10 - .L_9)
	.align		4
.L_9:
        /*001c*/ 	.word	index@($__internal_1_$__cuda_sm10x_tcgen05_guardrail_trap_phase_invalid_during_alloc)
        /*0020*/ 	.word	0x00000000


	//----- nvinfo : EIATTR_FRAME_SIZE
	.align		4
.L_10:
        /*0024*/ 	.byte	0x04, 0x11
        /*0026*/ 	.short	(.L_12 - .L_11)
	.align		4
.L_11:
        /*0028*/ 	.word	index@($__internal_0_$__cuda_sm10x_tcgen05_guardrail_trap_col_being_dealloced_not_returned_by_alloc)
        /*002c*/ 	.word	0x00000000


	//----- nvinfo : EIATTR_FRAME_SIZE
	.align		4
.L_12:
        /*0030*/ 	.byte	0x04, 0x11
        /*0032*/ 	.short	(.L_14 - .L_13)
	.align		4
.L_13:
        /*0034*/ 	.word	index@(kernel_cutlass_kernel_cudnngrouped_gemmgrouped_gemm_swiglugrouped_gemm_swiglu_quantBlockScaledContiguousGroupedGemmKernel_object_at__TiledMMA_ThrLayoutVMNK21111000_PermutationMNK____MMAAt_0)
        /*0038*/ 	.word	0x00000000


	//----- nvinfo : EIATTR_MIN_STACK_SIZE
	.align		4
.L_14:
        /*003c*/ 	.byte	0x04, 0x12
        /*003e*/ 	.short	(.L_16 - .L_15)
	.align		4
.L_15:
        /*0040*/ 	.word	index@(kernel_cutlass_kernel_cudnngrouped_gemmgrouped_gemm_swiglugrouped_gemm_swiglu_quantBlockScaledContiguousGroupedGemmKernel_object_at__TiledMMA_ThrLayoutVMNK21111000_PermutationMNK____MMAAt_0)
        /*0044*/ 	.word	0x00000000
.L_16:


//--------------------- .nv.info.kernel_cutlass_kernel_cudnngrouped_gemmgrouped_gemm_swiglugrouped_gemm_swiglu_quantBlockScaledContiguousGroupedGemmKernel_object_at__TiledMMA_ThrLayoutVMNK21111000_PermutationMNK____MMAAt_0 --------------------------
	.section	.nv.info.kernel_cutlass_kernel_cudnngrouped_gemmgrouped_gemm_swiglugrouped_gemm_swiglu_quantBlockScaledContiguousGroupedGemmKernel_object_at__TiledMMA_ThrLayoutVMNK21111000_PermutationMNK____MMAAt_0,"",@"SHT_CUDA_INFO"
	.sectionflags	@""
	.align	4


	//----- nvinfo : EIATTR_CUDA_API_VERSION
	.align		4
        /*0000*/ 	.byte	0x04, 0x37
        /*0002*/ 	.short	(.L_18 - .L_17)
.L_17:
        /*0004*/ 	.word	0x00000081


	//----- nvinfo : EIATTR_KPARAM_INFO
	.align		4
.L_18:
        /*0008*/ 	.byte	0x04, 0x17
        /*000a*/ 	.short	(.L_20 - .L_19)
.L_19:
        /*000c*/ 	.word	0x00000000
        /*0010*/ 	.short	0x000f
        /*0012*/ 	.short	0x03f8
        /*0014*/ 	.byte	0x00, 0xf0, 0x31, 0x00


	//----- nvinfo : EIATTR_KPARAM_INFO
	.align		4
.L_20:
        /*0018*/ 	.byte	0x04, 0x17
        /*001a*/ 	.short	(.L_22 - .L_21)
.L_21:
        /*001c*/ 	.word	0x00000000
        /*0020*/ 	.short	0x000e
        /*0022*/ 	.short	0x03ec
        /*0024*/ 	.byte	0x00, 0xf0, 0x31, 0x00


	//----- nvinfo : EIATTR_KPARAM_INFO
	.align		4
.L_22:
        /*0028*/ 	.byte	0x04, 0x17
        /*002a*/ 	.short	(.L_24 - .L_23)
.L_23:
        /*002c*/ 	.word	0x00000000
        /*0030*/ 	.short	0x000d
        /*0032*/ 	.short	0x03e0
        /*0034*/ 	.byte	0x00, 0xf0, 0x31, 0x00


	//----- nvinfo : EIATTR_KPARAM_INFO
	.align		4
.L_24:
        /*0038*/ 	.byte	0x04, 0x17
        /*003a*/ 	.short	(.L_26 - .L_25)
.L_25:
        /*003c*/ 	.word	0x00000000
        /*0040*/ 	.short	0x000c
        /*0042*/ 	.short	0x03d8
        /*0044*/ 	.byte	0x00, 0xf0, 0x21, 0x00


	//----- nvinfo : EIATTR_KPARAM_INFO
	.align		4
.L_26:
        /*0048*/ 	.byte	0x04, 0x17
        /*004a*/ 	.short	(.L_28 - .L_27)
.L_27:
        /*004c*/ 	.word	0x00000000
        /*0050*/ 	.short	0x000b
        /*0052*/ 	.short	0x03d0
        /*0054*/ 	.byte	0x00, 0xf0, 0x21, 0x00


	//----- nvinfo : EIATTR_KPARAM_INFO
	.align		4
.L_28:
        /*0058*/ 	.byte	0x04, 0x17
        /*005a*/ 	.short	(.L_30 - .L_29)
.L_29:
        /*005c*/ 	.word	0x00000000
        /*0060*/ 	.short	0x000a
        /*0062*/ 	.short	0x03c8
        /*0064*/ 	.byte	0x00, 0xf0, 0x21, 0x00


	//----- nvinfo : EIATTR_KPARAM_INFO
	.align		4
.L_30:
        /*0068*/ 	.byte	0x04, 0x17
        /*006a*/ 	.short	(.L_32 - .L_31)
.L_31:
        /*006c*/ 	.word	0x00000000
        /*0070*/ 	.short	0x0009
        /*0072*/ 	.short	0x03c0
        /*0074*/ 	.byte	0x00, 0xf0, 0x21, 0x00


	//----- nvinfo : EIATTR_KPARAM_INFO
	.align		4
.L_32:
        /*0078*/ 	.byte	0x04, 0x17
        /*007a*/ 	.short	(.L_34 - .L_33)
.L_33:
        /*007c*/ 	.word	0x00000000
        /*0080*/ 	.short	0x0008
        /*0082*/ 	.short	0x0340
        /*0084*/ 	.byte	0x00, 0xf0, 0x01, 0x02


	//----- nvinfo : EIATTR_KPARAM_INFO
	.align		4
.L_34:
        /*0088*/ 	.byte	0x04, 0x17
        /*008a*/ 	.short	(.L_36 - .L_35)
.L_35:
        /*008c*/ 	.word	0x00000000
        /*0090*/ 	.short	0x0007
        /*0092*/ 	.short	0x02c0
        /*0094*/ 	.byte	0x00, 0xf0, 0x01, 0x02


	//----- nvinfo : EIATTR_KPARAM_INFO
	.align		4
.L_36:
        /*0098*/ 	.byte	0x04, 0x17
        /*009a*/ 	.short	(.L_38 - .L_37)
.L_37:
        /*009c*/ 	.word	0x00000000
        /*00a0*/ 	.short	0x0006
        /*00a2*/ 	.short	0x0240
        /*00a4*/ 	.byte	0x00, 0xf0, 0x01, 0x02


	//----- nvinfo : EIATTR_KPARAM_INFO
	.align		4
.L_38:
        /*00a8*/ 	.byte	0x04, 0x17
        /*00aa*/ 	.short	(.L_40 - .L_39)
.L_39:
        /*00ac*/ 	.word	0x00000000
        /*00b0*/ 	.short	0x0005
        /*00b2*/ 	.short	0x01c0
        /*00b4*/ 	.byte	0x00, 0xf0, 0x01, 0x02


	//----- nvinfo : EIATTR_KPARAM_INFO
	.align		4
.L_40:
        /*00b8*/ 	.byte	0x04, 0x17
        /*00ba*/ 	.short	(.L_42 - .L_41)
.L_41:
        /*00bc*/ 	.word	0x00000000
        /*00c0*/ 	.short	0x0004
        /*00c2*/ 	.short	0x0140
        /*00c4*/ 	.byte	0x00, 0xf0, 0x01, 0x02


	//----- nvinfo : EIATTR_KPARAM_INFO
	.align		4
.L_42:
        /*00c8*/ 	.byte	0x04, 0x17
        /*00ca*/ 	.short	(.L_44 - .L_43)
.L_43:
        /*00cc*/ 	.word	0x00000000
        /*00d0*/ 	.short	0x0003
        /*00d2*/ 	.short	0x00c0
        /*00d4*/ 	.byte	0x00, 0xf0, 0x01, 0x02


	//----- nvinfo : EIATTR_KPARAM_INFO
	.align		4
.L_44:
        /*00d8*/ 	.byte	0x04, 0x17
        /*00da*/ 	.short	(.L_46 - .L_45)
.L_45:
        /*00dc*/ 	.word	0x00000000
        /*00e0*/ 	.short	0x0002
        /*00e2*/ 	.short	0x0040
        /*00e4*/ 	.byte	0x00, 0xf0, 0x01, 0x02


	//----- nvinfo : EIATTR_KPARAM_INFO
	.align		4
.L_46:
        /*00e8*/ 	.byte	0x04, 0x17
        /*00ea*/ 	.short	(.L_48 - .L_47)
.L_47:
        /*00ec*/ 	.word	0x00000000
        /*00f0*/ 	.short	0x0001
        /*00f2*/ 	.short	0x000c
        /*00f4*/ 	.byte	0x00, 0xf0, 0x31, 0x00


	//----- nvinfo : EIATTR_KPARAM_INFO
	.align		4
.L_48:
        /*00f8*/ 	.byte	0x04, 0x17
        /*00fa*/ 	.short	(.L_50 - .L_49)
.L_49:
        /*00fc*/ 	.word	0x00000000
        /*0100*/ 	.short	0x0000
        /*0102*/ 	.short	0x0000
        /*0104*/ 	.byte	0x00, 0xf0, 0x31, 0x00


	//----- nvinfo : EIATTR_AT_ENTRY_FRAGMENTS
	.align		4
.L_50:
        /*0108*/ 	.byte	0x04, 0x4f
        /*010a*/ 	.short	(.L_52 - .L_51)


	//   ....[0]....
.L_51:
        /*010c*/ 	.word	0x00000004


	//   ....[1]....
        /*0110*/ 	.word	0x00000005


	//----- nvinfo : EIATTR_RESERVED_SMEM_USED
	.align		4
.L_52:
        /*0114*/ 	.byte	0x01, 0x41
	.zero		2


	//----- nvinfo : EIATTR_SPARSE_MMA_MASK
	.align		4
        /*0118*/ 	.byte	0x03, 0x50
        /*011a*/ 	.short	0x0000


	//----- nvinfo : EIATTR_TCGEN05_2CTA_USED
	.align		4
        /*011c*/ 	.byte	0x01, 0x52
	.zero		2


	//----- nvinfo : EIATTR_MAXREG_COUNT
	.align		4
        /*0120*/ 	.byte	0x03, 0x1b
        /*0122*/ 	.short	0x00ff


	//----- nvinfo : EIATTR_NUM_BARRIERS
	.align		4
        /*0124*/ 	.byte	0x02, 0x4c
        /*0126*/ 	.byte	0x05
	.zero		1


	//----- nvinfo : EIATTR_INT_WARP_WIDE_INSTR_OFFSETS
	.align		4
        /*0128*/ 	.byte	0x04, 0x31
        /*012a*/ 	.short	(.L_54 - .L_53)


	//   ....[0]....
.L_53:
        /*012c*/ 	.word	0x00005ba0


	//   ....[1]....
        /*0130*/ 	.word	0x00005c20


	//   ....[2]....
        /*0134*/ 	.word	0x00005c40


	//----- nvinfo : EIATTR_COOP_GROUP_MASK_REGIDS
	.align		4
.L_54:
        /*0138*/ 	.byte	0x04, 0x29
        /*013a*/ 	.short	(.L_56 - .L_55)


	//   ....[0]....
.L_55:
        /*013c*/ 	.word	0xffffffff


	//   ....[1]....
        /*0140*/ 	.word	0xffffffff


	//   ....[2]....
        /*0144*/ 	.word	0xffffffff


	//   ....[3]....
        /*0148*/ 	.word	0xffffffff


	//   ....[4]....
        /*014c*/ 	.word	0xffffffff


	//   ....[5]....
        /*0150*/ 	.word	0xffffffff


	//   ....[6]....
        /*0154*/ 	.word	0xffffffff


	//   ....[7]....
        /*0158*/ 	.word	0xffffffff


	//   ....[8]....
        /*015c*/ 	.word	0xffffffff


	//   ....[9]....
        /*0160*/ 	.word	0xffffffff


	//   ....[10]....
        /*0164*/ 	.word	0xffffffff


	//   ....[11]....
        /*0168*/ 	.word	0xffffffff


	//----- nvinfo : EIATTR_COOP_GROUP_INSTR_OFFSETS
	.align		4
.L_56:
        /*016c*/ 	.byte	0x04, 0x28
        /*016e*/ 	.short	(.L_58 - .L_57)


	//   ....[0]....
.L_57:
        /*0170*/ 	.word	0x00000120


	//   ....[1]....
        /*0174*/ 	.word	0x00000440


	//   ....[2]....
        /*0178*/ 	.word	0x000005b0


	//   ....[3]....
        /*017c*/ 	.word	0x00000830


	//   ....[4]....
        /*0180*/ 	.word	0x00000ba0


	//   ....[5]....
        /*0184*/ 	.word	0x00000e70


	//   ....[6]....
        /*0188*/ 	.word	0x00000ed0


	//   ....[7]....
        /*018c*/ 	.word	0x00002e50


	//   ....[8]....
        /*0190*/ 	.word	0x00003460


	//   ....[9]....
        /*0194*/ 	.word	0x000056f0


	//   ....[10]....
        /*0198*/ 	.word	0x00005a20


	//   ....[11]....
        /*019c*/ 	.word	0x00005ce0


	//----- nvinfo : EIATTR_VRC_CTA_INIT_COUNT
	.align		4
.L_58:
        /*01a0*/ 	.byte	0x02, 0x4a
        /*01a2*/ 	.byte	0x80
	.zero		1


	//----- nvinfo : EIATTR_MBARRIER_INSTR_OFFSETS
	.align		4
        /*01a4*/ 	.byte	0x04, 0x39
        /*01a6*/ 	.short	(.L_60 - .L_59)


	//   ....[0]....
.L_59:
        /*01a8*/ 	.word	0x00000350
        /*01ac*/ 	.word	0x000000ff
        /*01b0*/ 	.word	0x00000000
        /*01b4*/ 	.short	0x0100
        /*01b6*/ 	.byte	0x04
	.zero		1


	//   ....[1]....
        /*01b8*/ 	.word	0x00000360
        /*01bc*/ 	.word	0x000000ff
        /*01c0*/ 	.word	0x00000008
        /*01c4*/ 	.short	0x0100
        /*01c6*/ 	.byte	0x04
	.zero		1


	//   ....[2]....
        /*01c8*/ 	.word	0x00000370
        /*01cc*/ 	.word	0x000000ff
        /*01d0*/ 	.word	0x00000010
        /*01d4*/ 	.short	0x0100
        /*01d6*/ 	.byte	0x04
	.zero		1


	//   ....[3]....
        /*01d8*/ 	.word	0x00000380
        /*01dc*/ 	.word	0x000000ff
        /*01e0*/ 	.word	0x00000018
        /*01e4*/ 	.short	0x0100
        /*01e6*/ 	.byte	0x04
	.zero		1


	//   ....[4]....
        /*01e8*/ 	.word	0x00000390
        /*01ec*/ 	.word	0x000000ff
        /*01f0*/ 	.word	0x00000020
        /*01f4*/ 	.short	0x0100
        /*01f6*/ 	.byte	0x04
	.zero		1


	//   ....[5]....
        /*01f8*/ 	.word	0x000003a0
        /*01fc*/ 	.word	0x000000ff
        /*0200*/ 	.word	0x00000028
        /*0204*/ 	.short	0x0100
        /*0206*/ 	.byte	0x04
	.zero		1


	//   ....[6]....
        /*0208*/ 	.word	0x000003b0
        /*020c*/ 	.word	0x000000ff
        /*0210*/ 	.word	0x00000030
        /*0214*/ 	.short	0x0100
        /*0216*/ 	.byte	0x04
	.zero		1


	//   ....[7]....
        /*0218*/ 	.word	0x000003c0
        /*021c*/ 	.word	0x000000ff
        /*0220*/ 	.word	0x00000038
        /*0224*/ 	.short	0x0100
        /*0226*/ 	.byte	0x04
	.zero		1


	//   ....[8]....
        /*0228*/ 	.word	0x000003d0
        /*022c*/ 	.word	0x000000ff
        /*0230*/ 	.word	0x00000040
        /*0234*/ 	.short	0x0100
        /*0236*/ 	.byte	0x04
	.zero		1


	//   ....[9]....
        /*0238*/ 	.word	0x000003e0
        /*023c*/ 	.word	0x000000ff
        /*0240*/ 	.word	0x00000048
        /*0244*/ 	.short	0x0100
        /*0246*/ 	.byte	0x04
	.zero		1


	//   ....[10]....
        /*0248*/ 	.word	0x00000550
        /*024c*/ 	.word	0x000000ff
        /*0250*/ 	.word	0x00000050
        /*0254*/ 	.short	0x0100
        /*0256*/ 	.byte	0x08
	.zero		1


	//   ....[11]....
        /*0258*/ 	.word	0x00000560
        /*025c*/ 	.word	0x000000ff
        /*0260*/ 	.word	0x00000058
        /*0264*/ 	.short	0x0100
        /*0266*/ 	.byte	0x08
	.zero		1


	//   ....[12]....
        /*0268*/ 	.word	0x000006d0
        /*026c*/ 	.word	0x000000ff
        /*0270*/ 	.word	0x00000060
        /*0274*/ 	.short	0x0100
        /*0276*/ 	.byte	0x04
	.zero		1


	//   ....[13]....
        /*0278*/ 	.word	0x000006e0
        /*027c*/ 	.word	0x000000ff
        /*0280*/ 	.word	0x00000068
        /*0284*/ 	.short	0x0100
        /*0286*/ 	.byte	0x04
	.zero		1


	//   ....[14]....
        /*0288*/ 	.word	0x000006f0
        /*028c*/ 	.word	0x000000ff
        /*0290*/ 	.word	0x00000070
        /*0294*/ 	.short	0x0100
        /*0296*/ 	.byte	0x04
	.zero		1


	//   ....[15]....
        /*0298*/ 	.word	0x00000700
        /*029c*/ 	.word	0x000000ff
        /*02a0*/ 	.word	0x00000078
        /*02a4*/ 	.short	0x0100
        /*02a6*/ 	.byte	0x04
	.zero		1


	//   ....[16]....
        /*02a8*/ 	.word	0x000007d0
        /*02ac*/ 	.word	0x000000ff
        /*02b0*/ 	.word	0x00000080
        /*02b4*/ 	.short	0x0100
        /*02b6*/ 	.byte	0x06
	.zero		1


	//   ....[17]....
        /*02b8*/ 	.word	0x00000f30
        /*02bc*/ 	.word	0x0000000e
        /*02c0*/ 	.word	0x00000070
        /*02c4*/ 	.short	0x010a
        /*02c6*/ 	.byte	0xff
	.zero		1


	//   ....[18]....
        /*02c8*/ 	.word	0x00001010
        /*02cc*/ 	.word	0x0000000e
        /*02d0*/ 	.word	0x00000060
        /*02d4*/ 	.short	0x0101
        /*02d6*/ 	.byte	0xff
	.zero		1


	//   ....[19]....
        /*02d8*/ 	.word	0x00001240
        /*02dc*/ 	.word	0x00000002
        /*02e0*/ 	.word	0x00000070
        /*02e4*/ 	.short	0x010a
        /*02e6*/ 	.byte	0xff
	.zero		1


	//   ....[20]....
        /*02e8*/ 	.word	0x00001360
        /*02ec*/ 	.word	0x00000002
        /*02f0*/ 	.word	0x00000060
        /*02f4*/ 	.short	0x0101
        /*02f6*/ 	.byte	0xff
	.zero		1


	//   ....[21]....
        /*02f8*/ 	.word	0x00001370
        /*02fc*/ 	.word	0x00000003
        /*0300*/ 	.word	0x00000070
        /*0304*/ 	.short	0x010a
        /*0306*/ 	.byte	0xff
	.zero		1


	//   ....[22]....
        /*0308*/ 	.word	0x00001420
        /*030c*/ 	.word	0x000000ff
        /*0310*/ 	.word	0x00000060
        /*0314*/ 	.short	0x010a
        /*0316*/ 	.byte	0x0e
	.zero		1


	//   ....[23]....
        /*0318*/ 	.word	0x000014a0
        /*031c*/ 	.word	0x000000ff
        /*0320*/ 	.word	0x00000070
        /*0324*/ 	.short	0x0101
        /*0326*/ 	.byte	0x0e
	.zero		1


	//   ....[24]....
        /*0328*/ 	.word	0x000015b0
        /*032c*/ 	.word	0x000000ff
        /*0330*/ 	.word	0x00000028
        /*0334*/ 	.short	0x010a
        /*0336*/ 	.byte	0x07
	.zero		1


	//   ....[25]....
        /*0338*/ 	.word	0x00001770
        /*033c*/ 	.word	0x000000ff
        /*0340*/ 	.word	0x00000028
        /*0344*/ 	.short	0x010a
        /*0346*/ 	.byte	0x04
	.zero		1


	//   ....[26]....
        /*0348*/ 	.word	0x00001a00
        /*034c*/ 	.word	0x000000ff
        /*0350*/ 	.word	0x00000028
        /*0354*/ 	.short	0x010a
        /*0356*/ 	.byte	0x07
	.zero		1


	//   ....[27]....
        /*0358*/ 	.word	0x00001a40
        /*035c*/ 	.word	0x00000003
        /*0360*/ 	.word	0x00000060
        /*0364*/ 	.short	0x010a
        /*0366*/ 	.byte	0xff
	.zero		1


	//   ....[28]....
        /*0368*/ 	.word	0x00001ae0
        /*036c*/ 	.word	0x00000003
        /*0370*/ 	.word	0x00000070
        /*0374*/ 	.short	0x0101
        /*0376*/ 	.byte	0xff
	.zero		1


	//   ....[29]....
        /*0378*/ 	.word	0x00001ca0
        /*037c*/ 	.word	0x000000ff
        /*0380*/ 	.word	0x00000028
        /*0384*/ 	.short	0x010a
        /*0386*/ 	.byte	0x04
	.zero		1


	//   ....[30]....
        /*0388*/ 	.word	0x00001d80
        /*038c*/ 	.word	0x000000ff
        /*0390*/ 	.word	0x00000060
        /*0394*/ 	.short	0x010a
        /*0396*/ 	.byte	0x33
	.zero		1


	//   ....[31]....
        /*0398*/ 	.word	0x00001e10
        /*039c*/ 	.word	0x000000ff
        /*03a0*/ 	.word	0x00000070
        /*03a4*/ 	.short	0x0101
        /*03a6*/ 	.byte	0x33
	.zero		1


	//   ....[32]....
        /*03a8*/ 	.word	0x000022f0
        /*03ac*/ 	.word	0x000000ff
        /*03b0*/ 	.word	0x00000000
        /*03b4*/ 	.short	0x010a
        /*03b6*/ 	.byte	0x07
	.zero		1


	//   ....[33]....
        /*03b8*/ 	.word	0x00002300
        /*03bc*/ 	.word	0x000000ff
        /*03c0*/ 	.word	0x00000058
        /*03c4*/ 	.short	0x010a
        /*03c6*/ 	.byte	0x33
	.zero		1


	//   ....[34]....
        /*03c8*/ 	.word	0x00002350
        /*03cc*/ 	.word	0x000000ff
        /*03d0*/ 	.word	0x00000058
        /*03d4*/ 	.short	0x010a
        /*03d6*/ 	.byte	0x33
	.zero		1


	//   ....[35]....
        /*03d8*/ 	.word	0x00002640
        /*03dc*/ 	.word	0x000000ff
        /*03e0*/ 	.word	0x00000000
        /*03e4*/ 	.short	0x010a
        /*03e6*/ 	.byte	0x26
	.zero		1


	//   ....[36]....
        /*03e8*/ 	.word	0x000028b0
        /*03ec*/ 	.word	0x000000ff
        /*03f0*/ 	.word	0x00000000
        /*03f4*/ 	.short	0x010a
        /*03f6*/ 	.byte	0x05
	.zero		1


	//   ....[37]....
        /*03f8*/ 	.word	0x00002960
        /*03fc*/ 	.word	0x000000ff
        /*0400*/ 	.word	0x00000058
        /*0404*/ 	.short	0x010a
        /*0406*/ 	.byte	0x33
	.zero		1


	//   ....[38]....
        /*0408*/ 	.word	0x00002980
        /*040c*/ 	.word	0x00000002
        /*0410*/ 	.word	0x00000060
        /*0414*/ 	.short	0x010a
        /*0416*/ 	.byte	0xff
	.zero		1


	//   ....[39]....
        /*0418*/ 	.word	0x00002a30
        /*041c*/ 	.word	0x00000002
        /*0420*/ 	.word	0x00000070
        /*0424*/ 	.short	0x0101
        /*0426*/ 	.byte	0xff
	.zero		1


	//   ....[40]....
        /*0428*/ 	.word	0x00002ae0
        /*042c*/ 	.word	0x00000000
        /*0430*/ 	.word	0x00000058
        /*0434*/ 	.short	0x010a
        /*0436*/ 	.byte	0xff
	.zero		1


	//   ....[41]....
        /*0438*/ 	.word	0x00002b20
        /*043c*/ 	.word	0x00000000
        /*0440*/ 	.word	0x00000058
        /*0444*/ 	.short	0x010a
        /*0446*/ 	.byte	0xff
	.zero		1


	//   ....[42]....
        /*0448*/ 	.word	0x00002c20
        /*044c*/ 	.word	0x000000ff
        /*0450*/ 	.word	0x00000080
        /*0454*/ 	.short	0x0100
        /*0456*/ 	.byte	0x06
	.zero		1


	//   ....[43]....
        /*0458*/ 	.word	0x00002d10
        /*045c*/ 	.word	0x000000ff
        /*0460*/ 	.word	0x00000080
        /*0464*/ 	.short	0x0100
        /*0466*/ 	.byte	0x06
	.zero		1


	//   ....[44]....
        /*0468*/ 	.word	0x00002e00
        /*046c*/ 	.word	0x000000ff
        /*0470*/ 	.word	0x00000080
        /*0474*/ 	.short	0x0100
        /*0476*/ 	.byte	0x06
	.zero		1


	//   ....[45]....
        /*0478*/ 	.word	0x000030d0
        /*047c*/ 	.word	0x00000003
        /*0480*/ 	.word	0x00000000
        /*0484*/ 	.short	0x010a
        /*0486*/ 	.byte	0xff
	.zero		1


	//   ....[46]....
        /*0488*/ 	.word	0x000030f0
        /*048c*/ 	.word	0x00000003
        /*0490*/ 	.word	0x00000000
        /*0494*/ 	.short	0x010a
        /*0496*/ 	.byte	0xff
	.zero		1


	//   ....[47]....
        /*0498*/ 	.word	0x000032d0
        /*049c*/ 	.word	0x00000003
        /*04a0*/ 	.word	0x00000000
        /*04a4*/ 	.short	0x010a
        /*04a6*/ 	.byte	0xff
	.zero		1


	//   ....[48]....
        /*04a8*/ 	.word	0x000032f0
        /*04ac*/ 	.word	0x00000003
        /*04b0*/ 	.word	0x00000000
        /*04b4*/ 	.short	0x010a
        /*04b6*/ 	.byte	0xff
	.zero		1


	//   ....[49]....
        /*04b8*/ 	.word	0x000033e0
        /*04bc*/ 	.word	0x00000003
        /*04c0*/ 	.word	0x00000000
        /*04c4*/ 	.short	0x0101
        /*04c6*/ 	.byte	0xff
	.zero		1


	//   ....[50]....
        /*04c8*/ 	.word	0x000034d0
        /*04cc*/ 	.word	0x00000003
        /*04d0*/ 	.word	0x00000060
        /*04d4*/ 	.short	0x010a
        /*04d6*/ 	.byte	0xff
	.zero		1


	//   ....[51]....
        /*04d8*/ 	.word	0x00003530
        /*04dc*/ 	.word	0x00000003
        /*04e0*/ 	.word	0x00000070
        /*04e4*/ 	.short	0x0101
        /*04e6*/ 	.byte	0xff
	.zero		1


	//   ....[52]....
        /*04e8*/ 	.word	0x000039a0
        /*04ec*/ 	.word	0x00000003
        /*04f0*/ 	.word	0x00000050
        /*04f4*/ 	.short	0x010a
        /*04f6*/ 	.byte	0xff
	.zero		1


	//   ....[53]....
        /*04f8*/ 	.word	0x00004070
        /*04fc*/ 	.word	0x00000042
        /*0500*/ 	.word	0x00000000
        /*0504*/ 	.short	0x0101
        /*0506*/ 	.byte	0xff
	.zero		1


	//   ....[54]....
        /*0508*/ 	.word	0x000056b0
        /*050c*/ 	.word	0x00000005
        /*0510*/ 	.word	0x00000060
        /*0514*/ 	.short	0x010a
        /*0516*/ 	.byte	0xff
	.zero		1


	//   ....[55]....
        /*0518*/ 	.word	0x00005760
        /*051c*/ 	.word	0x00000005
        /*0520*/ 	.word	0x00000070
        /*0524*/ 	.short	0x0101
        /*0526*/ 	.byte	0xff
	.zero		1


	//   ....[56]....
        /*0528*/ 	.word	0x000059d0
        /*052c*/ 	.word	0x00000005
        /*0530*/ 	.word	0x00000000
        /*0534*/ 	.short	0x0101
        /*0536*/ 	.byte	0xff
	.zero		1


	//   ....[57]....
        /*0538*/ 	.word	0x000059e0
        /*053c*/ 	.word	0x00000003
        /*0540*/ 	.word	0x00000080
        /*0544*/ 	.short	0x010a
        /*0546*/ 	.byte	0xff
	.zero		1


	//   ....[58]....
        /*0548*/ 	.word	0x00005d80
        /*054c*/ 	.word	0x00000003
        /*0550*/ 	.word	0x00000080
        /*0554*/ 	.short	0x0100
        /*0556*/ 	.byte	0xff
	.zero		1


	//   ....[59]....
        /*0558*/ 	.word	0x00005de0
        /*055c*/ 	.word	0x0000000e
        /*0560*/ 	.word	0x00000070
        /*0564*/ 	.short	0x010a
        /*0566*/ 	.byte	0xff
	.zero		1


	//   ....[60]....
        /*0568*/ 	.word	0x00005e40
        /*056c*/ 	.word	0x00000002
        /*0570*/ 	.word	0x00000070
        /*0574*/ 	.short	0x010a
        /*0576*/ 	.byte	0xff
	.zero		1


	//   ....[61]....
        /*0578*/ 	.word	0x00005ea0
        /*057c*/ 	.word	0x00000003
        /*0580*/ 	.word	0x00000070
        /*0584*/ 	.short	0x010a
        /*0586*/ 	.byte	0xff
	.zero		1


	//   ....[62]....
        /*0588*/ 	.word	0x00005f00
        /*058c*/ 	.word	0x00000000
        /*0590*/ 	.word	0x00000060
        /*0594*/ 	.short	0x010a
        /*0596*/ 	.byte	0xff
	.zero		1


	//   ....[63]....
        /*0598*/ 	.word	0x00005f80
        /*059c*/ 	.word	0x00000000
        /*05a0*/ 	.word	0x00000028
        /*05a4*/ 	.short	0x010a
        /*05a6*/ 	.byte	0xff
	.zero		1


	//   ....[64]....
        /*05a8*/ 	.word	0x00005fe0
        /*05ac*/ 	.word	0x00000003
        /*05b0*/ 	.word	0x00000060
        /*05b4*/ 	.short	0x010a
        /*05b6*/ 	.byte	0xff
	.zero		1


	//   ....[65]....
        /*05b8*/ 	.word	0x00006060
        /*05bc*/ 	.word	0x00000000
        /*05c0*/ 	.word	0x00000028
        /*05c4*/ 	.short	0x010a
        /*05c6*/ 	.byte	0xff
	.zero		1


	//   ....[66]....
        /*05c8*/ 	.word	0x000060c0
        /*05cc*/ 	.word	0x00000002
        /*05d0*/ 	.word	0x00000060
        /*05d4*/ 	.short	0x010a
        /*05d6*/ 	.byte	0xff
	.zero		1


	//   ....[67]....
        /*05d8*/ 	.word	0x00006140
        /*05dc*/ 	.word	0x00000000
        /*05e0*/ 	.word	0x00000058
        /*05e4*/ 	.short	0x010a
        /*05e6*/ 	.byte	0xff
	.zero		1


	//   ....[68]....
        /*05e8*/ 	.word	0x000061c0
        /*05ec*/ 	.word	0x00000000
        /*05f0*/ 	.word	0x00000000
        /*05f4*/ 	.short	0x010a
        /*05f6*/ 	.byte	0xff
	.zero		1


	//   ....[69]....
        /*05f8*/ 	.word	0x00006230
        /*05fc*/ 	.word	0x00000002
        /*0600*/ 	.word	0x00000060
        /*0604*/ 	.short	0x010a
        /*0606*/ 	.byte	0xff
	.zero		1


	//   ....[70]....
        /*0608*/ 	.word	0x00006290
        /*060c*/ 	.word	0x00000003
        /*0610*/ 	.word	0x00000000
        /*0614*/ 	.short	0x010a
        /*0616*/ 	.byte	0xff
	.zero		1


	//   ....[71]....
        /*0618*/ 	.word	0x000062f0
        /*061c*/ 	.word	0x00000003
        /*0620*/ 	.word	0x00000000
        /*0624*/ 	.short	0x010a
        /*0626*/ 	.byte	0xff
	.zero		1


	//   ....[72]....
        /*0628*/ 	.word	0x00006340
        /*062c*/ 	.word	0x00000003
        /*0630*/ 	.word	0x00000060
        /*0634*/ 	.short	0x010a
        /*0636*/ 	.byte	0xff
	.zero		1


	//   ....[73]....
        /*0638*/ 	.word	0x000063a0
        /*063c*/ 	.word	0x00000003
        /*0640*/ 	.word	0x00000050
        /*0644*/ 	.short	0x010a
        /*0646*/ 	.byte	0xff
	.zero		1


	//   ....[74]....
        /*0648*/ 	.word	0x00006400
        /*064c*/ 	.word	0x00000005
        /*0650*/ 	.word	0x00000060
        /*0654*/ 	.short	0x010a
        /*0656*/ 	.byte	0xff
	.zero		1


	//   ....[75]....
        /*0658*/ 	.word	0x00006450
        /*065c*/ 	.word	0x00000003
        /*0660*/ 	.word	0x00000080
        /*0664*/ 	.short	0x010a
        /*0666*/ 	.byte	0xff
	.zero		1


	//----- nvinfo : EIATTR_NUM_MBARRIERS
	.align		4
.L_60:
        /*0668*/ 	.byte	0x03, 0x38
        /*066a*/ 	.short	0x0015


	//----- nvinfo : EIATTR_EXIT_INSTR_OFFSETS
	.align		4
        /*066c*/ 	.byte	0x04, 0x1c
        /*066e*/ 	.short	(.L_62 - .L_61)


	//   ....[0]....
.L_61:
        /*0670*/ 	.word	0x00005dc0


	//----- nvinfo : EIATTR_MAX_THREADS
	.align		4
.L_62:
        /*0674*/ 	.byte	0x04, 0x05
        /*0676*/ 	.short	(.L_64 - .L_63)
.L_63:
        /*0678*/ 	.word	0x000000e0
        /*067c*/ 	.word	0x00000001
        /*0680*/ 	.word	0x00000001


	//----- nvinfo : EIATTR_CRS_STACK_SIZE
	.align		4
.L_64:
        /*0684*/ 	.byte	0x04, 0x1e
        /*0686*/ 	.short	(.L_66 - .L_65)
.L_65:
        /*0688*/ 	.word	0x00000000


	//----- nvinfo : EIATTR_CBANK_PARAM_SIZE
	.align		4
.L_66:
        /*068c*/ 	.byte	0x03, 0x19
        /*068e*/ 	.short	0x0404


	//----- nvinfo : EIATTR_PARAM_CBANK
	.align		4
        /*0690*/ 	.byte	0x04, 0x0a
        /*0692*/ 	.short	(.L_68 - .L_67)
	.align		4
.L_67:
        /*0694*/ 	.word	index@(.nv.constant0.kernel_cutlass_kernel_cudnngrouped_gemmgrouped_gemm_swiglugrouped_gemm_swiglu_quantBlockScaledContiguousGroupedGemmKernel_object_at__TiledMMA_ThrLayoutVMNK21111000_PermutationMNK____MMAAt_0)
        /*0698*/ 	.short	0x0380
        /*069a*/ 	.short	0x0404


	//----- nvinfo : EIATTR_SW_WAR
	.align		4
.L_68:
        /*069c*/ 	.byte	0x04, 0x36
        /*069e*/ 	.short	(.L_70 - .L_69)
.L_69:
        /*06a0*/ 	.word	0x00000008
.L_70:


//--------------------- .nv.compat                --------------------------
	.section	.nv.compat,"",@"SHT_CUDA_COMPAT_INFO"
	.align	4
        /*0000*/ 	.byte	0x02, 0x02, 0x02, 0x00, 0x02, 0x05, 0x05, 0x00, 0x02, 0x03, 0x01, 0x00, 0x02, 0x06, 0x01, 0x00


//--------------------- .nv.callgraph             --------------------------
	.section	.nv.callgraph,"",@"SHT_CUDA_CALLGRAPH"
	.align	4
	.sectionentsize	8
	.align		4
        /*0000*/ 	.word	0x00000000
	.align		4
        /*0004*/ 	.word	0xffffffff
	.align		4
        /*0008*/ 	.word	0x00000000
	.align		4
        /*000c*/ 	.word	0xfffffffe
	.align		4
        /*0010*/ 	.word	0x00000000
	.align		4
        /*0014*/ 	.word	0xfffffffd
	.align		4
        /*0018*/ 	.word	0x00000000
	.align		4
        /*001c*/ 	.word	0xfffffffc


//--------------------- .text.kernel_cutlass_kernel_cudnngrouped_gemmgrouped_gemm_swiglugrouped_gemm_swiglu_quantBlockScaledContiguousGroupedGemmKernel_object_at__TiledMMA_ThrLayoutVMNK21111000_PermutationMNK____MMAAt_0 --------------------------
	.section	.text.kernel_cutlass_kernel_cudnngrouped_gemmgrouped_gemm_swiglugrouped_gemm_swiglu_quantBlockScaledContiguousGroupedGemmKernel_object_at__TiledMMA_ThrLayoutVMNK21111000_PermutationMNK____MMAAt_0,"ax",@progbits
	.align	128
        .global         kernel_cutlass_kernel_cudnngrouped_gemmgrouped_gemm_swiglugrouped_gemm_swiglu_quantBlockScaledContiguousGroupedGemmKernel_object_at__TiledMMA_ThrLayoutVMNK21111000_PermutationMNK____MMAAt_0
        .type           kernel_cutlass_kernel_cudnngrouped_gemmgrouped_gemm_swiglugrouped_gemm_swiglu_quantBlockScaledContiguousGroupedGemmKernel_object_at__TiledMMA_ThrLayoutVMNK21111000_PermutationMNK____MMAAt_0,@function
        .size           kernel_cutlass_kernel_cudnngrouped_gemmgrouped_gemm_swiglugrouped_gemm_swiglu_quantBlockScaledContiguousGroupedGemmKernel_object_at__TiledMMA_ThrLayoutVMNK21111000_PermutationMNK____MMAAt_0,(.L_x_116 - kernel_cutlass_kernel_cudnngrouped_gemmgrouped_gemm_swiglugrouped_gemm_swiglu_quantBlockScaledContiguousGroupedGemmKernel_object_at__TiledMMA_ThrLayoutVMNK21111000_PermutationMNK____MMAAt_0)
        .other          kernel_cutlass_kernel_cudnngrouped_gemmgrouped_gemm_swiglugrouped_gemm_swiglu_quantBlockScaledContiguousGroupedGemmKernel_object_at__TiledMMA_ThrLayoutVMNK21111000_PermutationMNK____MMAAt_0,@"STO_CUDA_ENTRY STV_DEFAULT"
kernel_cutlass_kernel_cudnngrouped_gemmgrouped_gemm_swiglugrouped_gemm_swiglu_quantBlockScaledContiguousGroupedGemmKernel_object_at__TiledMMA_ThrLayoutVMNK21111000_PermutationMNK____MMAAt_0:
.text.kernel_cutlass_kernel_cudnngrouped_gemmgrouped_gemm_swiglugrouped_gemm_swiglu_quantBlockScaledContiguousGroupedGemmKernel_object_at__TiledMMA_ThrLayoutVMNK21111000_PermutationMNK____MMAAt_0:
[----:B------:R-:W1:Y:S01]  /*0000*/  LDC R1, c[0x0][0x37c] ;  /* 0x0000df00ff017b82 */ /* 0x000e620000000800 */
[----:B------:R-:W2:Y:S01]  /*0010*/  S2R R3, SR_TID.Y ;  /* 0x0000000000037919 */ /* 0x000ea20000002200 */
[----:B------:R-:W3:Y:S06]  /*0020*/  LDCU UR5, c[0x0][0x360] ;  /* 0x00006c00ff0577ac */ /* 0x000eec0008000800 */
[----:B------:R-:W4:Y:S01]  /*0030*/  S2UR UR75, SR_CTAID.X ;  /* 0x00000000004b79c3 */ /* 0x000f220000002500 */
[----:B------:R-:W2:Y:S01]  /*0040*/  S2R R0, SR_TID.Z ;  /* 0x0000000000007919 */ /* 0x000ea20000002300 */
[----:B------:R-:W2:Y:S01]  /*0050*/  LDCU UR4, c[0x0][0x364] ;  /* 0x00006c80ff0477ac */ /* 0x000ea20008000800 */
[----:B------:R-:W3:Y:S01]  /*0060*/  S2R R68, SR_TID.X ;  /* 0x0000000000447919 */ /* 0x000ee20000002100 */
[----:B------:R-:W5:Y:S04]  /*0070*/  LDCU.U8 UR6, c[0x0][0x382] ;  /* 0x00007040ff0677ac */ /* 0x000f680008000000 */
[----:B------:R-:W1:Y:S01]  /*0080*/  S2UR UR16, SR_CgaCtaId ;  /* 0x00000000001079c3 */ /* 0x000e620000008800 */
[----:B------:R-:W5:Y:S01]  /*0090*/  LDCU UR7, c[0x0][0x36c] ;  /* 0x00006d80ff0777ac */ /* 0x000f620008000800 */
[----:B----4-:R-:W-:-:S02]  /*00a0*/  ULOP3.LUT UR75, UR75, 0x1, URZ, 0xc0, !UPT ;  /* 0x000000014b4b7892 */ /* 0x010fc4000f8ec0ff */
[----:B-----5:R-:W-:Y:S02]  /*00b0*/  ULOP3.LUT UR6, UR6, 0x1, URZ, 0xc0, !UPT ;  /* 0x0000000106067892 */ /* 0x020fe4000f8ec0ff */
[----:B------:R-:W-:Y:S02]  /*00c0*/  UISETP.EQ.U32.AND UP3, UPT, UR7, 0x1, UPT ;  /* 0x000000010700788c */ /* 0x000fe4000bf62070 */
[----:B------:R-:W-:Y:S01]  /*00d0*/  UISETP.NE.U32.AND UP6, UPT, UR6, 0x1, UPT ;  /* 0x000000010600788c */ /* 0x000fe2000bfc5070 */
[----:B--2---:R-:W-:-:S04]  /*00e0*/  IMAD R3, R0, UR4, R3 ;  /* 0x0000000400037c24 */ /* 0x004fc8000f8e0203 */
[----:B---3--:R-:W-:Y:S01]  /*00f0*/  IMAD R86, R3, UR5, R68 ;  /* 0x0000000503567c24 */ /* 0x008fe2000f8e0244 */
[----:B------:R-:W2:Y:S04]  /*0100*/  LDCU.U8 UR5, c[0x0][0x381] ;  /* 0x00007020ff0577ac */ /* 0x000ea80008000000 */
[----:B------:R-:W-:-:S06]  /*0110*/  SHF.R.U32.HI R86, RZ, 0x5, R86 ;  /* 0x00000005ff567819 */ /* 0x000fcc0000011656 */
[----:B------:R-:W3:Y:S01]  /*0120*/  SHFL.IDX PT, R86, R86, RZ, 0x1f ;  /* 0x00001fff56567589 */ /* 0x000ee200000e0000 */
[----:B--2---:R-:W-:-:S04]  /*0130*/  ULOP3.LUT UR5, UR5, 0x1, URZ, 0xc0, !UPT ;  /* 0x0000000105057892 */ /* 0x004fc8000f8ec0ff */
[----:B------:R-:W-:Y:S01]  /*0140*/  UISETP.NE.U32.AND UP5, UPT, UR5, 0x1, UPT ;  /* 0x000000010500788c */ /* 0x000fe2000bfa5070 */
[C---:B---3--:R-:W-:Y:S02]  /*0150*/  R2UR UR4, R86.reuse ;  /* 0x00000000560472ca */ /* 0x048fe400000e0000 */
[----:B------:R-:W-:-:S11]  /*0160*/  ISETP.NE.AND P0, PT, R86, 0x5, PT ;  /* 0x000000055600780c */ /* 0x000fd60003f05270 */
[----:B------:R-:W-:Y:S02]  /*0170*/  UISETP.NE.AND UP4, UPT, UR4, URZ, UPT ;  /* 0x000000ff0400728c */ /* 0x000fe4000bf85270 */
[----:B-1----:R-:W-:Y:S09]  /*0180*/  @P0 BRA `(.L_x_0) ;  /* 0x0000000000500947 */ /* 0x002ff20003800000 */
[----:B------:R-:W1:Y:S02]  /*0190*/  LDCU.64 UR4, c[0x0][0x348] ;  /* 0x00006900ff0477ac */ /* 0x000e640008000a00 */
[----:B-1----:R-:W-:Y:S02]  /*01a0*/  UIADD3 UR14, UP2, UPT, UR4, 0x40, URZ ;  /* 0x00000040040e7890 */ /* 0x002fe4000ff5e0ff */
[----:B------:R-:W-:Y:S02]  /*01b0*/  UIADD3 UR12, UP1, UPT, UR4, 0xc0, URZ ;  /* 0x000000c0040c7890 */ /* 0x000fe4000ff3e0ff */
[----:B------:R-:W-:Y:S02]  /*01c0*/  UIADD3 UR10, UP0, UPT, UR4, 0x140, URZ ;  /* 0x00000140040a7890 */ /* 0x000fe4000ff1e0ff */
[----:B------:R-:W-:Y:S02]  /*01d0*/  UIADD3.X UR15, UPT, UPT, URZ, UR5, URZ, UP2, !UPT ;  /* 0x00000005ff0f7290 */ /* 0x000fe400097fe4ff */
[----:B------:R-:W-:-:S02]  /*01e0*/  UIADD3 UR8, UP2, UPT, UR4, 0x1c0, URZ ;  /* 0x000001c004087890 */ /* 0x000fc4000ff5e0ff */
[----:B------:R-:W-:Y:S02]  /*01f0*/  UIADD3.X UR13, UPT, UPT, URZ, UR5, URZ, UP1, !UPT ;  /* 0x00000005ff0d7290 */ /* 0x000fe40008ffe4ff */
[----:B------:R-:W-:Y:S02]  /*0200*/  UIADD3 UR6, UP1, UPT, UR4, 0x240, URZ ;  /* 0x0000024004067890 */ /* 0x000fe4000ff3e0ff */
[----:B------:R-:W-:Y:S01]  /*0210*/  UIADD3.X UR11, UPT, UPT, URZ, UR5, URZ, UP0, !UPT ;  /* 0x00000005ff0b7290 */ /* 0x000fe200087fe4ff */
[----:B------:R1:W-:Y:S01]  /*0220*/  UTMACCTL.PF [UR14] ;  /* 0x000000000e0079b9 */ /* 0x0003e20008040000 */
[----:B------:R-:W-:-:S03]  /*0230*/  UIADD3 UR4, UP0, UPT, UR4, 0x2c0, URZ ;  /* 0x000002c004047890 */ /* 0x000fc6000ff1e0ff */
[----:B------:R1:W-:Y:S01]  /*0240*/  UTMACCTL.PF [UR12] ;  /* 0x000000000c0079b9 */ /* 0x0003e20008040000 */
[----:B------:R-:W-:-:S03]  /*0250*/  UIADD3.X UR9, UPT, UPT, URZ, UR5, URZ, UP2, !UPT ;  /* 0x00000005ff097290 */ /* 0x000fc600097fe4ff */
[----:B------:R1:W-:Y:S01]  /*0260*/  UTMACCTL.PF [UR10] ;  /* 0x000000000a0079b9 */ /* 0x0003e20008040000 */
[----:B------:R-:W-:Y:S02]  /*0270*/  UIADD3.X UR7, UPT, UPT, URZ, UR5, URZ, UP1, !UPT ;  /* 0x00000005ff077290 */ /* 0x000fe40008ffe4ff */
[----:B------:R-:W-:-:S03]  /*0280*/  UIADD3.X UR5, UPT, UPT, URZ, UR5, URZ, UP0, !UPT ;  /* 0x00000005ff057290 */ /* 0x000fc600087fe4ff */
[----:B------:R1:W-:Y:S04]  /*0290*/  UTMACCTL.PF [UR8] ;  /* 0x00000000080079b9 */ /* 0x0003e80008040000 */
[----:B------:R1:W-:Y:S02]  /*02a0*/  UTMACCTL.PF [UR6] ;  /* 0x00000000060079b9 */ /* 0x0003e40008040000 */
[----:B------:R1:W-:Y:S02]  /*02b0*/  UTMACCTL.PF [UR4] ;  /* 0x00000000040079b9 */ /* 0x0003e40008040000 */
[----:B-1----:R-:W-:Y:S01]  /*02c0*/  NOP ;  /* 0x0000000000007918 */ /* 0x002fe20000000000 */
.L_x_0:
[----:B------:R-:W-:Y:S05]  /*02d0*/  BRA.U UP4, `(.L_x_1) ;  /* 0x0000000104487547 */ /* 0x000fea000b800000 */
[----:B------:R-:W-:Y:S01]  /*02e0*/  UMOV UR4, 0x400 ;  /* 0x0000040000047882 */ /* 0x000fe20000000000 */
[----:B------:R-:W-:Y:S01]  /*02f0*/  UMOV UR6, 0x1 ;  /* 0x0000000100067882 */ /* 0x000fe20000000000 */
[----:B------:R-:W-:Y:S02]  /*0300*/  ULEA UR4, UR16, UR4, 0x18 ;  /* 0x0000000410047291 */ /* 0x000fe4000f8ec0ff */
[----:B------:R-:W-:-:S04]  /*0310*/  UIADD3 UR6, UPT, UPT, -UR6, 0x100000, URZ ;  /* 0x0010000006067890 */ /* 0x000fc8000fffe1ff */
[----:B------:R-:W-:Y:S02]  /*0320*/  USHF.L.U32 UR7, UR6, 0xb, URZ ;  /* 0x0000000b06077899 */ /* 0x000fe400080006ff */
[----:B------:R-:W-:Y:S01]  /*0330*/  USHF.L.U32 UR6, UR6, 0x1, URZ ;  /* 0x0000000106067899 */ /* 0x000fe200080006ff */
[----:B------:R-:W1:Y:S11]  /*0340*/  FENCE.VIEW.ASYNC.S ;  /* 0x00000000000073c6 */ /* 0x000e760000000000 */
[----:B-1----:R1:W2:Y:S01]  /*0350*/  SYNCS.EXCH.64 URZ, [UR4], UR6 ;  /* 0x0000000604ff75b2 */ /* 0x0022a20008000100 */
[----:B------:R1:W3:Y:S01]  /*0360*/  SYNCS.EXCH.64 URZ, [UR4+0x8], UR6 ;  /* 0x0000080604ff75b2 */ /* 0x0002e20008000100 */
[----:B------:R1:W4:Y:S01]  /*0370*/  SYNCS.EXCH.64 URZ, [UR4+0x10], UR6 ;  /* 0x0000100604ff75b2 */ /* 0x0003220008000100 */
[----:B------:R1:W1:Y:S01]  /*0380*/  SYNCS.EXCH.64 URZ, [UR4+0x18], UR6 ;  /* 0x0000180604ff75b2 */ /* 0x0002620008000100 */
[----:B------:R1:W1:Y:S01]  /*0390*/  SYNCS.EXCH.64 URZ, [UR4+0x20], UR6 ;  /* 0x0000200604ff75b2 */ /* 0x0002620008000100 */
[----:B------:R1:W1:Y:S01]  /*03a0*/  SYNCS.EXCH.64 URZ, [UR4+0x28], UR6 ;  /* 0x0000280604ff75b2 */ /* 0x0002620008000100 */
[----:B------:R1:W1:Y:S01]  /*03b0*/  SYNCS.EXCH.64 URZ, [UR4+0x30], UR6 ;  /* 0x0000300604ff75b2 */ /* 0x0002620008000100 */
[----:B------:R1:W1:Y:S01]  /*03c0*/  SYNCS.EXCH.64 URZ, [UR4+0x38], UR6 ;  /* 0x0000380604ff75b2 */ /* 0x0002620008000100 */
[----:B------:R1:W1:Y:S01]  /*03d0*/  SYNCS.EXCH.64 URZ, [UR4+0x40], UR6 ;  /* 0x0000400604ff75b2 */ /* 0x0002620008000100 */
[----:B------:R1:W1:Y:S01]  /*03e0*/  SYNCS.EXCH.64 URZ, [UR4+0x48], UR6 ;  /* 0x0000480604ff75b2 */ /* 0x0002620008000100 */
[----:B------:R-:W-:Y:S01]  /*03f0*/  NOP ;  /* 0x0000000000007918 */ /* 0x000fe20000000000 */
.L_x_1:
[----:B------:R-:W-:Y:S01]  /*0400*/  NOP ;  /* 0x0000000000007918 */ /* 0x000fe20000000000 */
[----:B------:R-:W-:Y:S05]  /*0410*/  BRA.U !UP3, `(.L_x_2) ;  /* 0x000000010b087547 */ /* 0x000fea000b800000 */
[----:B-1234-:R-:W-:Y:S01]  /*0420*/  UCGABAR_ARV ;  /* 0x00000000000079c7 */ /* 0x01efe20008000000 */
[----:B------:R-:W-:Y:S05]  /*0430*/  BRA `(.L_x_3) ;  /* 0x0000000000047947 */ /* 0x000fea0003800000 */
.L_x_2:
[----:B-1234-:R-:W-:Y:S01]  /*0440*/  NOP ;  /* 0x0000000000007918 */ /* 0x01efe20000000000 */
.L_x_3:
[----:B------:R-:W-:Y:S05]  /*0450*/  BRA.U !UP3, `(.L_x_4) ;  /* 0x000000010b0c7547 */ /* 0x000fea000b800000 */
[----:B------:R-:W-:Y:S01]  /*0460*/  UCGABAR_WAIT ;  /* 0x0000000000007dc7 */ /* 0x000fe20008000000 */
[----:B------:R-:W-:Y:S01]  /*0470*/  CCTL.IVALL ;  /* 0x00000000ff00798f */ /* 0x000fe20002000000 */
[----:B------:R-:W-:Y:S05]  /*0480*/  BRA `(.L_x_5) ;  /* 0x0000000000047947 */ /* 0x000fea0003800000 */
.L_x_4:
[----:B------:R-:W-:Y:S06]  /*0490*/  BAR.SYNC.DEFER_BLOCKING 0x0 ;  /* 0x0000000000007b1d */ /* 0x000fec0000010000 */
.L_x_5:
[----:B------:R-:W-:Y:S01]  /*04a0*/  @!UP4 UMOV UR4, 0x400 ;  /* 0x000004000004c882 */ /* 0x000fe20000000000 */
[----:B------:R-:W-:Y:S01]  /*04b0*/  UMOV UR5, 0x1 ;  /* 0x0000000100057882 */ /* 0x000fe20000000000 */
[----:B------:R-:W-:Y:S01]  /*04c0*/  UMOV UR6, 0x8 ;  /* 0x0000000800067882 */ /* 0x000fe20000000000 */
[----:B------:R-:W-:Y:S02]  /*04d0*/  @!UP4 ULEA UR8, UR16, UR4, 0x18 ;  /* 0x000000041008c291 */ /* 0x000fe4000f8ec0ff */
[----:B------:R-:W-:-:S04]  /*04e0*/  @!UP4 UIADD3 UR4, UPT, UPT, -UR5, 0x100000, URZ ;  /* 0x001000000504c890 */ /* 0x000fc8000fffe1ff */
[----:B------:R-:W-:Y:S02]  /*04f0*/  @!UP4 USHF.L.U32 UR5, UR4, 0xb, URZ ;  /* 0x0000000b0405c899 */ /* 0x000fe400080006ff */
[----:B------:R-:W-:Y:S02]  /*0500*/  @!UP4 USHF.L.U32 UR4, UR4, 0x1, URZ ;  /* 0x000000010404c899 */ /* 0x000fe400080006ff */
[----:B------:R-:W-:-:S04]  /*0510*/  @!UP4 UIADD3 UR6, UPT, UPT, -UR6, 0x100000, URZ ;  /* 0x001000000606c890 */ /* 0x000fc8000fffe1ff */
[----:B------:R-:W-:Y:S02]  /*0520*/  @!UP4 USHF.L.U32 UR7, UR6, 0xb, URZ ;  /* 0x0000000b0607c899 */ /* 0x000fe400080006ff */
[----:B------:R-:W-:Y:S01]  /*0530*/  @!UP4 USHF.L.U32 UR6, UR6, 0x1, URZ ;  /* 0x000000010606c899 */ /* 0x000fe200080006ff */
[----:B------:R-:W1:Y:S03]  /*0540*/  FENCE.VIEW.ASYNC.S ;  /* 0x00000000000073c6 */ /* 0x000e660000000000 */
[----:B-1----:R1:W2:Y:S08]  /*0550*/  @!UP4 SYNCS.EXCH.64 URZ, [UR8+0x50], UR4 ;  /* 0x0000500408ffc5b2 */ /* 0x0022b00008000100 */
[----:B------:R1:W3:Y:S01]  /*0560*/  @!UP4 SYNCS.EXCH.64 URZ, [UR8+0x58], UR6 ;  /* 0x0000580608ffc5b2 */ /* 0x0002e20008000100 */
[----:B------:R-:W-:Y:S01]  /*0570*/  NOP ;  /* 0x0000000000007918 */ /* 0x000fe20000000000 */
[----:B------:R-:W-:Y:S05]  /*0580*/  BRA.U !UP3, `(.L_x_6) ;  /* 0x000000010b087547 */ /* 0x000fea000b800000 */
[----:B--23--:R-:W-:Y:S01]  /*0590*/  UCGABAR_ARV ;  /* 0x00000000000079c7 */ /* 0x00cfe20008000000 */
[----:B------:R-:W-:Y:S05]  /*05a0*/  BRA `(.L_x_7) ;  /* 0x0000000000047947 */ /* 0x000fea0003800000 */
.L_x_6:
[----:B--23--:R-:W-:Y:S01]  /*05b0*/  NOP ;  /* 0x0000000000007918 */ /* 0x00cfe20000000000 */
.L_x_7:
[----:B------:R-:W-:Y:S05]  /*05c0*/  BRA.U !UP3, `(.L_x_8) ;  /* 0x000000010b0c7547 */ /* 0x000fea000b800000 */
[----:B------:R-:W-:Y:S01]  /*05d0*/  UCGABAR_WAIT ;  /* 0x0000000000007dc7 */ /* 0x000fe20008000000 */
[----:B------:R-:W-:Y:S01]  /*05e0*/  CCTL.IVALL ;  /* 0x00000000ff00798f */ /* 0x000fe20002000000 */
[----:B------:R-:W-:Y:S05]  /*05f0*/  BRA `(.L_x_9) ;  /* 0x0000000000047947 */ /* 0x000fea0003800000 */
.L_x_8:
[----:B------:R-:W-:Y:S06]  /*0600*/  BAR.SYNC.DEFER_BLOCKING 0x0 ;  /* 0x0000000000007b1d */ /* 0x000fec0000010000 */
.L_x_9:
[----:B------:R-:W-:Y:S05]  /*0610*/  BRA.U UP4, `(.L_x_10) ;  /* 0x0000000104407547 */ /* 0x000fea000b800000 */
[----:B-1----:R-:W-:Y:S01]  /*0620*/  UMOV UR4, 0x400 ;  /* 0x0000040000047882 */ /* 0x002fe20000000000 */
[----:B------:R-:W-:Y:S01]  /*0630*/  UMOV UR8, 0x20 ;  /* 0x0000002000087882 */ /* 0x000fe20000000000 */
[----:B------:R-:W-:Y:S01]  /*0640*/  UMOV UR6, 0xc0 ;  /* 0x000000c000067882 */ /* 0x000fe20000000000 */
[----:B------:R-:W-:Y:S02]  /*0650*/  ULEA UR4, UR16, UR4, 0x18 ;  /* 0x0000000410047291 */ /* 0x000fe4000f8ec0ff */
[----:B------:R-:W-:-:S04]  /*0660*/  UIADD3 UR8, UPT, UPT, -UR8, 0x100000, URZ ;  /* 0x0010000008087890 */ /* 0x000fc8000fffe1ff */
[----:B------:R-:W-:Y:S02]  /*0670*/  USHF.L.U32 UR9, UR8, 0xb, URZ ;  /* 0x0000000b08097899 */ /* 0x000fe400080006ff */
[----:B------:R-:W-:Y:S02]  /*0680*/  USHF.L.U32 UR8, UR8, 0x1, URZ ;  /* 0x0000000108087899 */ /* 0x000fe400080006ff */
[----:B------:R-:W-:-:S04]  /*0690*/  UIADD3 UR6, UPT, UPT, -UR6, 0x100000, URZ ;  /* 0x0010000006067890 */ /* 0x000fc8000fffe1ff */
[----:B------:R-:W-:Y:S02]  /*06a0*/  USHF.L.U32 UR7, UR6, 0xb, URZ ;  /* 0x0000000b06077899 */ /* 0x000fe400080006ff */
[----:B------:R-:W-:Y:S01]  /*06b0*/  USHF.L.U32 UR6, UR6, 0x1, URZ ;  /* 0x0000000106067899 */ /* 0x000fe200080006ff */
[----:B------:R-:W1:Y:S03]  /*06c0*/  FENCE.VIEW.ASYNC.S ;  /* 0x00000000000073c6 */ /* 0x000e660000000000 */
[----:B-1----:R2:W3:Y:S01]  /*06d0*/  SYNCS.EXCH.64 URZ, [UR4+0x60], UR8 ;  /* 0x0000600804ff75b2 */ /* 0x0024e20008000100 */
[----:B------:R2:W4:Y:S07]  /*06e0*/  SYNCS.EXCH.64 URZ, [UR4+0x68], UR8 ;  /* 0x0000680804ff75b2 */ /* 0x00052e0008000100 */
[----:B------:R2:W1:Y:S01]  /*06f0*/  SYNCS.EXCH.64 URZ, [UR4+0x70], UR6 ;  /* 0x0000700604ff75b2 */ /* 0x0004620008000100 */
[----:B------:R2:W1:Y:S02]  /*0700*/  SYNCS.EXCH.64 URZ, [UR4+0x78], UR6 ;  /* 0x0000780604ff75b2 */ /* 0x0004640008000100 */
[----:B--2---:R-:W-:Y:S01]  /*0710*/  NOP ;  /* 0x0000000000007918 */ /* 0x004fe20000000000 */
.L_x_10:
[----:B------:R-:W-:Y:S01]  /*0720*/  NOP ;  /* 0x0000000000007918 */ /* 0x000fe20000000000 */
[----:B-1-34-:R-:W-:Y:S06]  /*0730*/  BAR.SYNC.DEFER_BLOCKING 0x0 ;  /* 0x0000000000007b1d */ /* 0x01afec0000010000 */
[----:B------:R-:W-:Y:S05]  /*0740*/  BRA.U UP4, `(.L_x_11) ;  /* 0x0000000104287547 */ /* 0x000fea000b800000 */
[----:B------:R-:W-:Y:S01]  /*0750*/  UMOV UR6, 0x400 ;  /* 0x0000040000067882 */ /* 0x000fe20000000000 */
[----:B------:R-:W-:Y:S01]  /*0760*/  UMOV UR4, 0x20 ;  /* 0x0000002000047882 */ /* 0x000fe20000000000 */
[----:B------:R-:W-:Y:S02]  /*0770*/  ULEA UR6, UR16, UR6, 0x18 ;  /* 0x0000000610067291 */ /* 0x000fe4000f8ec0ff */
[----:B------:R-:W-:-:S04]  /*0780*/  UIADD3 UR4, UPT, UPT, -UR4, 0x100000, URZ ;  /* 0x0010000004047890 */ /* 0x000fc8000fffe1ff */
[----:B------:R-:W-:Y:S02]  /*0790*/  USHF.L.U32 UR5, UR4, 0xb, URZ ;  /* 0x0000000b04057899 */ /* 0x000fe400080006ff */
[----:B------:R-:W-:Y:S01]  /*07a0*/  USHF.L.U32 UR4, UR4, 0x1, URZ ;  /* 0x0000000104047899 */ /* 0x000fe200080006ff */
[----:B------:R-:W-:Y:S01]  /*07b0*/  ELECT P0, URZ, PT ;  /* 0x0000000000ff782f */ /* 0x000fe20003800000 */
[----:B------:R-:W1:Y:S10]  /*07c0*/  FENCE.VIEW.ASYNC.S ;  /* 0x00000000000073c6 */ /* 0x000e740000000000 */
[----:B-1----:R1:W2:Y:S01]  /*07d0*/  SYNCS.EXCH.64 URZ, [UR6+0x80], UR4 ;  /* 0x0000800406ff75b2 */ /* 0x0022a20008000100 */
[----:B------:R-:W-:Y:S01]  /*07e0*/  NOP ;  /* 0x0000000000007918 */ /* 0x000fe20000000000 */
.L_x_11:
[----:B------:R-:W-:Y:S01]  /*07f0*/  NOP ;  /* 0x0000000000007918 */ /* 0x000fe20000000000 */
[----:B------:R-:W-:Y:S05]  /*0800*/  BRA.U !UP3, `(.L_x_12) ;  /* 0x000000010b087547 */ /* 0x000fea000b800000 */
[----:B--2---:R-:W-:Y:S01]  /*0810*/  UCGABAR_ARV ;  /* 0x00000000000079c7 */ /* 0x004fe20008000000 */
[----:B------:R-:W-:Y:S05]  /*0820*/  BRA `(.L_x_13) ;  /* 0x0000000000047947 */ /* 0x000fea0003800000 */
.L_x_12:
[----:B--2---:R-:W-:Y:S01]  /*0830*/  NOP ;  /* 0x0000000000007918 */ /* 0x004fe20000000000 */
.L_x_13:
[----:B------:R-:W-:Y:S01]  /*0840*/  USHF.L.U32 UR76, UR75, 0x7, URZ ;  /* 0x000000074b4c7899 */ /* 0x000fe200080006ff */
[----:B------:R-:W-:Y:S05]  /*0850*/  BRA.U !UP3, `(.L_x_14) ;  /* 0x000000010b0c7547 */ /* 0x000fea000b800000 */
[----:B------:R-:W-:Y:S01]  /*0860*/  UCGABAR_WAIT ;  /* 0x0000000000007dc7 */ /* 0x000fe20008000000 */
[----:B------:R-:W-:Y:S01]  /*0870*/  CCTL.IVALL ;  /* 0x00000000ff00798f */ /* 0x000fe20002000000 */
[----:B------:R-:W-:Y:S05]  /*0880*/  BRA `(.L_x_15) ;  /* 0x0000000000047947 */ /* 0x000fea0003800000 */
.L_x_14:
[----:B------:R-:W-:Y:S06]  /*0890*/  BAR.SYNC.DEFER_BLOCKING 0x0 ;  /* 0x0000000000007b1d */ /* 0x000fec0000010000 */
.L_x_15:
[----:B------:R-:W-:-:S13]  /*08a0*/  ISETP.NE.AND P0, PT, R86, 0x6, PT ;  /* 0x000000065600780c */ /* 0x000fda0003f05270 */
[----:B------:R-:W-:Y:S05]  /*08b0*/  @P0 BRA `(.L_x_16) ;  /* 0x0000000800b40947 */ /* 0x000fea0003800000 */
[----:B------:R-:W-:Y:S01]  /*08c0*/  LOP3.LUT R0, R68, 0x1f, RZ, 0xc0, !PT ;  /* 0x0000001f44007812 */ /* 0x000fe200078ec0ff */
[----:B-1----:R-:W1:Y:S01]  /*08d0*/  LDCU.64 UR4, c[0x0][0x358] ;  /* 0x00006b00ff0477ac */ /* 0x002e620008000a00 */
[----:B------:R-:W-:Y:S02]  /*08e0*/  IMAD.MOV.U32 R19, RZ, RZ, 0x7fffffff ;  /* 0x7fffffffff137424 */ /* 0x000fe400078e00ff */
[C---:B------:R-:W-:Y:S01]  /*08f0*/  ISETP.GT.U32.AND P0, PT, R0.reuse, 0x7, PT ;  /* 0x000000070000780c */ /* 0x040fe20003f04070 */
[----:B------:R-:W2:Y:S01]  /*0900*/  S2UR UR16, SR_CTAID.Z ;  /* 0x00000000001079c3 */ /* 0x000ea20000002700 */
[----:B------:R-:W2:Y:S01]  /*0910*/  LDCU.64 UR6, c[0x0][0x760] ;  /* 0x0000ec00ff0677ac */ /* 0x000ea20008000a00 */
[----:B------:R-:W3:Y:S01]  /*0920*/  LDCU.U8 UR15, c[0x0][0x768] ;  /* 0x0000ed00ff0f77ac */ /* 0x000ee20008000000 */
[----:B------:R-:W4:Y:S09]  /*0930*/  LDCU.U8 UR14, c[0x0][0x769] ;  /* 0x0000ed20ff0e77ac */ /* 0x000f320008000000 */
[----:B------:R-:W5:Y:S01]  /*0940*/  @!P0 LDC.64 R2, c[0x0][0x748] ;  /* 0x0001d200ff028b82 */ /* 0x000f620000000a00 */
[----:B------:R-:W1:Y:S01]  /*0950*/  LDCU.64 UR12, c[0x0][0x778] ;  /* 0x0000ef00ff0c77ac */ /* 0x000e620008000a00 */
[----:B------:R-:W1:Y:S01]  /*0960*/  LDCU.U8 UR11, c[0x0][0x780] ;  /* 0x0000f000ff0b77ac */ /* 0x000e620008000000 */
[----:B------:R-:W1:Y:S01]  /*0970*/  LDCU.U8 UR10, c[0x0][0x781] ;  /* 0x0000f020ff0a77ac */ /* 0x000e620008000000 */
[----:B------:R-:W1:Y:S01]  /*0980*/  LDCU UR8, c[0x0][0x770] ;  /* 0x0000ee00ff0877ac */ /* 0x000e620008000800 */
[----:B------:R-:W1:Y:S01]  /*0990*/  LDCU.U8 UR9, c[0x0][0x774] ;  /* 0x0000ee80ff0977ac */ /* 0x000e620008000000 */
[----:B-----5:R-:W-:-:S05]  /*09a0*/  @!P0 IMAD.WIDE.U32 R2, R0, 0x4, R2 ;  /* 0x0000000400028825 */ /* 0x020fca00078e0002 */
[----:B-1----:R-:W5:Y:S01]  /*09b0*/  @!P0 LDG.E R19, desc[UR4][R2.64] ;  /* 0x0000000402138981 */ /* 0x002f62000c1e1900 */
[----:B--2---:R-:W-:Y:S01]  /*09c0*/  UIMAD.WIDE.U32 UR4, UR16, UR7, URZ ;  /* 0x00000007100472a5 */ /* 0x004fe2000f8e00ff */
[----:B------:R-:W-:Y:S01]  /*09d0*/  HFMA2 R0, -RZ, RZ, 0, 5.9604644775390625e-08 ;  /* 0x00000001ff007431 */ /* 0x000fe200000001ff */
[----:B------:R-:W-:Y:S01]  /*09e0*/  UISETP.GT.U32.AND UP0, UPT, UR16, 0xff, UPT ;  /* 0x000000ff1000788c */ /* 0x000fe2000bf04070 */
[----:B------:R-:W-:Y:S01]  /*09f0*/  IMAD.MOV.U32 R10, RZ, RZ, RZ ;  /* 0x000000ffff0a7224 */ /* 0x000fe200078e00ff */
[----:B------:R-:W-:-:S04]  /*0a00*/  UIADD3 UR4, UPT, UPT, -UR5, UR16, URZ ;  /* 0x0000001005047290 */ /* 0x000fc8000fffe1ff */
[----:B---3--:R-:W-:-:S04]  /*0a10*/  USHF.R.U32.HI UR4, URZ, UR15, UR4 ;  /* 0x0000000fff047299 */ /* 0x008fc80008011604 */
[----:B------:R-:W-:-:S04]  /*0a20*/  UIADD3 UR4, UPT, UPT, UR5, UR4, URZ ;  /* 0x0000000405047290 */ /* 0x000fc8000fffe0ff */
[----:B----4-:R-:W-:-:S04]  /*0a30*/  USHF.R.U32.HI UR4, URZ, UR14, UR4 ;  /* 0x0000000eff047299 */ /* 0x010fc80008011604 */
[----:B------:R-:W-:-:S04]  /*0a40*/  UIADD3 UR4, UPT, UPT, -UR4, URZ, URZ ;  /* 0x000000ff04047290 */ /* 0x000fc8000fffe1ff */
[----:B------:R-:W-:-:S04]  /*0a50*/  UIMAD UR7, UR4, UR6, UR16 ;  /* 0x00000006040772a4 */ /* 0x000fc8000f8e0210 */
[----:B------:R-:W-:Y:S01]  /*0a60*/  UIMAD.WIDE.U32 UR4, UR7, UR13, URZ ;  /* 0x0000000d070472a5 */ /* 0x000fe2000f8e00ff */
[----:B------:R-:W1:Y:S03]  /*0a70*/  LDCU UR13, c[0x0][0x76c] ;  /* 0x0000ed80ff0d77ac */ /* 0x000e660008000800 */
[----:B------:R-:W-:-:S04]  /*0a80*/  UIADD3 UR4, UPT, UPT, UR7, -UR5, URZ ;  /* 0x8000000507047290 */ /* 0x000fc8000fffe0ff */
[----:B------:R-:W-:-:S04]  /*0a90*/  USHF.R.U32.HI UR4, URZ, UR11, UR4 ;  /* 0x0000000bff047299 */ /* 0x000fc80008011604 */
[----:B------:R-:W-:-:S04]  /*0aa0*/  UIADD3 UR4, UPT, UPT, UR5, UR4, URZ ;  /* 0x0000000405047290 */ /* 0x000fc8000fffe0ff */
[----:B------:R-:W-:-:S04]  /*0ab0*/  USHF.R.U32.HI UR6, URZ, UR10, UR4 ;  /* 0x0000000aff067299 */ /* 0x000fc80008011604 */
[----:B------:R-:W-:Y:S01]  /*0ac0*/  UIMAD.WIDE.U32 UR4, UR6, UR8, URZ ;  /* 0x00000008060472a5 */ /* 0x000fe2000f8e00ff */
[----:B------:R-:W2:Y:S03]  /*0ad0*/  LDCU.U8 UR8, c[0x0][0x775] ;  /* 0x0000eea0ff0877ac */ /* 0x000ea60008000000 */
[----:B------:R-:W-:-:S04]  /*0ae0*/  UIADD3 UR4, UPT, UPT, UR6, -UR5, URZ ;  /* 0x8000000506047290 */ /* 0x000fc8000fffe0ff */
[----:B------:R-:W-:-:S04]  /*0af0*/  USHF.R.U32.HI UR4, URZ, UR9, UR4 ;  /* 0x00000009ff047299 */ /* 0x000fc80008011604 */
[----:B------:R-:W-:Y:S02]  /*0b00*/  UIADD3 UR4, UPT, UPT, UR5, UR4, URZ ;  /* 0x0000000405047290 */ /* 0x000fe4000fffe0ff */
[----:B------:R-:W-:Y:S02]  /*0b10*/  UIADD3 UR5, UPT, UPT, -UR6, URZ, URZ ;  /* 0x000000ff06057290 */ /* 0x000fe4000fffe1ff */
[----:B--2---:R-:W-:Y:S02]  /*0b20*/  USHF.R.U32.HI UR4, URZ, UR8, UR4 ;  /* 0x00000008ff047299 */ /* 0x004fe40008011604 */
[----:B------:R-:W-:Y:S02]  /*0b30*/  UIMAD UR5, UR5, UR12, UR7 ;  /* 0x0000000c050572a4 */ /* 0x000fe4000f8e0207 */
[----:B------:R-:W-:-:S04]  /*0b40*/  UIADD3 UR4, UPT, UPT, -UR4, URZ, URZ ;  /* 0x000000ff04047290 */ /* 0x000fc8000fffe1ff */
[----:B-1----:R-:W-:Y:S01]  /*0b50*/  UIMAD UR4, UR4, UR13, UR6 ;  /* 0x0000000d040472a4 */ /* 0x002fe2000f8e0206 */
[----:B------:R-:W-:-:S03]  /*0b60*/  MOV R5, UR5 ;  /* 0x0000000500057c02 */ /* 0x000fc60008000f00 */
[----:B------:R-:W-:-:S04]  /*0b70*/  UIADD3 UR4, UPT, UPT, UR4, UR4, URZ ;  /* 0x0000000404047290 */ /* 0x000fc8000fffe0ff */
[----:B------:R-:W-:-:S06]  /*0b80*/  ULOP3.LUT UR4, UR4, UR75, URZ, 0xfc, !UPT ;  /* 0x0000004b04047292 */ /* 0x000fcc000f8efcff */
[----:B------:R-:W-:Y:S01]  /*0b90*/  IMAD.U32 R4, RZ, RZ, UR4 ;  /* 0x00000004ff047e24 */ /* 0x000fe2000f8e00ff */
[----:B-----5:R1:W2:Y:S01]  /*0ba0*/  SHFL.IDX PT, R2, R19, 0x7, 0x1f ;  /* 0x00e01f0013027f89 */ /* 0x0202a200000e0000 */
[----:B------:R-:W-:Y:S05]  /*0bb0*/  BRA.U UP0, `(.L_x_17) ;  /* 0x0000000500807547 */ /* 0x000fea000b800000 */
[----:B------:R-:W3:Y:S01]  /*0bc0*/  LDC R7, c[0x0][0x374] ;  /* 0x0000dd00ff077b82 */ /* 0x000ee20000000800 */
[----:B--2---:R-:W-:Y:S01]  /*0bd0*/  SHF.R.S32.HI R3, RZ, 0x1f, R2 ;  /* 0x0000001fff037819 */ /* 0x004fe20000011402 */
[----:B------:R-:W-:Y:S02]  /*0be0*/  IMAD.U32 R18, RZ, RZ, UR16 ;  /* 0x00000010ff127e24 */ /* 0x000fe4000f8e00ff */
[----:B------:R-:W-:Y:S01]  /*0bf0*/  IMAD.MOV.U32 R10, RZ, RZ, RZ ;  /* 0x000000ffff0a7224 */ /* 0x000fe200078e00ff */
[----:B------:R-:W-:Y:S01]  /*0c00*/  LEA.HI R16, R3, R2, RZ, 0x8 ;  /* 0x0000000203107211 */ /* 0x000fe200078f40ff */
[----:B------:R-:W-:Y:S02]  /*0c10*/  IMAD.MOV.U32 R15, RZ, RZ, RZ ;  /* 0x000000ffff0f7224 */ /* 0x000fe400078e00ff */
[----:B------:R-:W3:Y:S01]  /*0c20*/  LDC R6, c[0x0][0x370] ;  /* 0x0000dc00ff067b82 */ /* 0x000ee20000000800 */
[----:B------:R-:W-:Y:S02]  /*0c30*/  LOP3.LUT R3, R16, 0xffffff00, RZ, 0xc0, !PT ;  /* 0xffffff0010037812 */ /* 0x000fe400078ec0ff */
[----:B------:R-:W-:-:S02]  /*0c40*/  SHF.R.S32.HI R0, RZ, 0x8, R16 ;  /* 0x00000008ff007819 */ /* 0x000fc40000011410 */
[----:B------:R-:W-:Y:S02]  /*0c50*/  ISETP.NE.AND P0, PT, R2, R3, PT ;  /* 0x000000030200720c */ /* 0x000fe40003f05270 */
[----:B------:R-:W-:Y:S01]  /*0c60*/  LEA.HI.SX32 R16, R16, 0xffffffff, 0x18 ;  /* 0xffffffff10107811 */ /* 0x000fe200078fc2ff */
[----:B------:R-:W2:Y:S01]  /*0c70*/  LDC R17, c[0x0][0x378] ;  /* 0x0000de00ff117b82 */ /* 0x000ea20000000800 */
[----:B------:R-:W-:-:S07]  /*0c80*/  ISETP.LT.AND P0, PT, R2, RZ, P0 ;  /* 0x000000ff0200720c */ /* 0x000fce0000701270 */
[----:B------:R-:W4:Y:S06]  /*0c90*/  LDC R12, c[0x0][0x770] ;  /* 0x0001dc00ff0c7b82 */ /* 0x000f2c0000000800 */
[----:B------:R-:W-:Y:S02]  /*0ca0*/  @!P0 IMAD.MOV R16, RZ, RZ, R0 ;  /* 0x000000ffff108224 */ /* 0x000fe400078e0200 */
[----:B------:R-:W1:Y:S01]  /*0cb0*/  LDC R11, c[0x0][0x76c] ;  /* 0x0001db00ff0b7b82 */ /* 0x000e620000000800 */
[----:B---3--:R-:W-:Y:S02]  /*0cc0*/  IMAD R6, R7, R6, RZ ;  /* 0x0000000607067224 */ /* 0x008fe400078e02ff */
[----:B------:R-:W-:-:S05]  /*0cd0*/  IMAD.MOV.U32 R0, RZ, RZ, 0x1 ;  /* 0x00000001ff007424 */ /* 0x000fca00078e00ff */
[----:B------:R-:W3:Y:S01]  /*0ce0*/  LDC.64 R8, c[0x0][0x760] ;  /* 0x0001d800ff087b82 */ /* 0x000ee20000000a00 */
[----:B--2---:R-:W-:Y:S02]  /*0cf0*/  IMAD R17, R6, R17, RZ ;  /* 0x0000001106117224 */ /* 0x004fe400078e02ff */
[----:B------:R-:W-:-:S03]  /*0d00*/  IMAD.MOV.U32 R6, RZ, RZ, -0x1 ;  /* 0xffffffffff067424 */ /* 0x000fc600078e00ff */
[----:B------:R-:W-:Y:S02]  /*0d10*/  LEA.HI R17, R17, R17, RZ, 0x1 ;  /* 0x0000001111117211 */ /* 0x000fe400078f08ff */
[----:B------:R-:W2:Y:S02]  /*0d20*/  LDC.64 R2, c[0x0][0x778] ;  /* 0x0001de00ff027b82 */ /* 0x000ea40000000a00 */
[----:B----4-:R-:W-:-:S07]  /*0d30*/  SHF.R.S32.HI R17, RZ, 0x1, R17 ;  /* 0x00000001ff117819 */ /* 0x010fce0000011411 */
.L_x_22:
[----:B------:R-:W-:-:S04]  /*0d40*/  LEA.HI R13, R4, R4, RZ, 0x1 ;  /* 0x00000004040d7211 */ /* 0x000fc800078f08ff */
[----:B------:R-:W-:Y:S02]  /*0d50*/  LOP3.LUT R7, R13, 0xfffffffe, RZ, 0xc0, !PT ;  /* 0xfffffffe0d077812 */ /* 0x000fe400078ec0ff */
[----:B------:R-:W-:Y:S02]  /*0d60*/  SHF.R.S32.HI R13, RZ, 0x1, R13 ;  /* 0x00000001ff0d7819 */ /* 0x000fe4000001140d */
[----:B------:R-:W-:-:S03]  /*0d70*/  ISETP.NE.AND P0, PT, R4, R7, PT ;  /* 0x000000070400720c */ /* 0x000fc60003f05270 */
[----:B------:R-:W-:Y:S01]  /*0d80*/  VIADD R7, R13, 0xffffffff ;  /* 0xffffffff0d077836 */ /* 0x000fe20000000000 */
[----:B------:R-:W-:-:S13]  /*0d90*/  ISETP.LT.AND P0, PT, R4, RZ, P0 ;  /* 0x000000ff0400720c */ /* 0x000fda0000701270 */
[----:B------:R-:W-:-:S05]  /*0da0*/  @!P0 IMAD.MOV R7, RZ, RZ, R13 ;  /* 0x000000ffff078224 */ /* 0x000fca00078e020d */
[----:B------:R-:W-:-:S13]  /*0db0*/  ISETP.GE.AND P0, PT, R7, R16, PT ;  /* 0x000000100700720c */ /* 0x000fda0003f06270 */
[----:B------:R-:W-:Y:S05]  /*0dc0*/  @P0 BRA `(.L_x_18) ;  /* 0x0000000000940947 */ /* 0x000fea0003800000 */
[----:B------:R-:W-:-:S04]  /*0dd0*/  SHF.L.U32 R14, R7, 0x8, RZ ;  /* 0x00000008070e7819 */ /* 0x000fc800000006ff */
[----:B------:R-:W-:-:S13]  /*0de0*/  ISETP.GE.AND P0, PT, R14, R15, PT ;  /* 0x0000000f0e00720c */ /* 0x000fda0003f06270 */
[----:B------:R-:W-:Y:S05]  /*0df0*/  @!P0 BRA `(.L_x_19) ;  /* 0x0000000000388947 */ /* 0x000fea0003800000 */
[----:B------:R-:W-:Y:S01]  /*0e00*/  VIADD R7, R6, 0x1 ;  /* 0x0000000106077836 */ /* 0x000fe20000000000 */
[----:B------:R-:W-:-:S04]  /*0e10*/  MOV R6, 0xffffffff ;  /* 0xffffffff00067802 */ /* 0x000fc80000000f00 */
[----:B------:R-:W-:-:S13]  /*0e20*/  ISETP.GT.U32.AND P0, PT, R7, 0x1f, PT ;  /* 0x0000001f0700780c */ /* 0x000fda0003f04070 */
[----:B------:R-:W-:Y:S05]  /*0e30*/  @P0 BRA `(.L_x_20) ;  /* 0x0000000000240947 */ /* 0x000fea0003800000 */
[----:B------:R-:W-:Y:S01]  /*0e40*/  ISETP.GT.AND P0, PT, R19, R14, PT ;  /* 0x0000000e1300720c */ /* 0x000fe20003f04270 */
[----:B------:R-:W-:-:S05]  /*0e50*/  IMAD.MOV.U32 R6, RZ, RZ, -0x1 ;  /* 0xffffffffff067424 */ /* 0x000fca00078e00ff */
[----:B------:R-:W-:-:S07]  /*0e60*/  SHF.L.U32 R7, R6, R7, RZ ;  /* 0x0000000706077219 */ /* 0x000fce00000006ff */
[----:B------:R-:W-:-:S04]  /*0e70*/  VOTE.ANY R6, PT, P0 ;  /* 0x0000000000067806 */ /* 0x000fc800000e0100 */
[----:B------:R-:W-:-:S05]  /*0e80*/  LOP3.LUT P0, R7, R6, RZ, R7, 0xa0, !PT ;  /* 0x000000ff06077212 */ /* 0x000fca000780a007 */
[----:B------:R-:W-:-:S05]  /*0e90*/  VIADD R6, R7, 0xffffffff ;  /* 0xffffffff07067836 */ /* 0x000fca0000000000 */
[----:B------:R-:W-:-:S04]  /*0ea0*/  LOP3.LUT R7, R7, R6, RZ, 0xc, !PT ;  /* 0x0000000607077212 */ /* 0x000fc800078e0cff */
[----:B------:R-:W4:Y:S02]  /*0eb0*/  POPC R6, R7 ;  /* 0x0000000700067309 */ /* 0x000f240000000000 */
[----:B----4-:R-:W-:-:S07]  /*0ec0*/  SEL R6, R6, 0xffffffff, P0 ;  /* 0xffffffff06067807 */ /* 0x010fce0000000000 */
.L_x_20:
[----:B------:R4:W3:Y:S02]  /*0ed0*/  SHFL.IDX PT, R15, R19, R6, 0x1f ;  /* 0x00001f06130f7589 */ /* 0x0008e400000e0000 */
.L_x_19:
[----:B------:R-:W5:Y:S01]  /*0ee0*/  S2R R13, SR_CgaCtaId ;  /* 0x00000000000d7919 */ /* 0x000f620000008800 */
[----:B------:R-:W-:Y:S01]  /*0ef0*/  MOV R14, 0x400 ;  /* 0x00000400000e7802 */ /* 0x000fe20000000f00 */
[----:B------:R-:W-:-:S03]  /*0f00*/  IMAD.U32 R21, R0, -0x80000000, RZ ;  /* 0x8000000000157824 */ /* 0x000fc600078e00ff */
[----:B-----5:R-:W-:-:S05]  /*0f10*/  LEA R13, R13, R14, 0x18 ;  /* 0x0000000e0d0d7211 */ /* 0x020fca00078ec0ff */
[----:B------:R-:W-:-:S04]  /*0f20*/  IMAD R14, R10, 0x8, R13 ;  /* 0x000000080a0e7824 */ /* 0x000fc800078e020d */
[----:B------:R-:W5:Y:S02]  /*0f30*/  SYNCS.PHASECHK.TRANS64.TRYWAIT P0, [R14+URZ+0x70], R21 ;  /* 0x000070150e0075a7 */ /* 0x000f6400080011ff */
[----:B-----5:R-:W-:Y:S05]  /*0f40*/  @!P0 BRA `(.L_x_21) ;  /* 0x0000004c00a08947 */ /* 0x020fea0003800000 */
.L_x_88:
[----:B------:R-:W-:Y:S01]  /*0f50*/  ELECT P0, URZ, PT ;  /* 0x0000000000ff782f */ /* 0x000fe20003800000 */
[----:B------:R-:W-:-:S12]  /*0f60*/  IMAD.MOV.U32 R7, RZ, RZ, 0x1 ;  /* 0x00000001ff077424 */ /* 0x000fd800078e00ff */
[C---:B------:R-:W-:Y:S02]  /*0f70*/  @P0 IMAD R13, R10.reuse, 0x10, R13 ;  /* 0x000000100a0d0824 */ /* 0x040fe400078e020d */
[----:B------:R-:W-:-:S03]  /*0f80*/  VIADD R10, R10, 0x1 ;  /* 0x000000010a0a7836 */ /* 0x000fc60000000000 */
[----:B------:R4:W-:Y:S02]  /*0f90*/  @P0 STS.128 [R13+0x34c10], R4 ;  /* 0x034c10040d000388 */ /* 0x0009e40000000c00 */
[----:B------:R-:W-:Y:S01]  /*0fa0*/  ISETP.NE.AND P0, PT, R10, 0x2, PT ;  /* 0x000000020a00780c */ /* 0x000fe20003f05270 */
[----:B------:R5:W-:Y:S06]  /*0fb0*/  MEMBAR.ALL.CTA ;  /* 0x0000000000007992 */ /* 0x000bec0000008000 */
[----:B-----5:R-:W5:Y:S01]  /*0fc0*/  FENCE.VIEW.ASYNC.S ;  /* 0x00000000000073c6 */ /* 0x020f620000000000 */
[----:B----4-:R-:W-:-:S02]  /*0fd0*/  SEL R21, RZ, 0x1, P0 ;  /* 0x00000001ff157807 */ /* 0x010fc40000000000 */
[----:B------:R-:W-:Y:S02]  /*0fe0*/  SEL R10, R10, RZ, P0 ;  /* 0x000000ff0a0a7207 */ /* 0x000fe40000000000 */
[----:B------:R-:W-:Y:S01]  /*0ff0*/  LOP3.LUT R0, R0, R21, RZ, 0x3c, !PT ;  /* 0x0000001500007212 */ /* 0x000fe200078e3cff */
[----:B-----5:R-:W-:Y:S06]  /*1000*/  BAR.SYNC.DEFER_BLOCKING 0x4, 0x20 ;  /* 0x0100800000007b1d */ /* 0x020fec0000010000 */
[----:B------:R4:W-:Y:S02]  /*1010*/  SYNCS.ARRIVE.TRANS64.ART0 RZ, [R14+URZ+0x60], R7 ;  /* 0x000060070eff79a7 */ /* 0x0009e400085000ff */
.L_x_18:
[----:B------:R-:W-:-:S04]  /*1020*/  IMAD.IADD R18, R17, 0x1, R18 ;  /* 0x0000000111127824 */ /* 0x000fc800078e0212 */
[C---:B---3--:R-:W-:Y:S01]  /*1030*/  IMAD.HI.U32 R5, R18.reuse, R9, RZ ;  /* 0x0000000912057227 */ /* 0x048fe200078e00ff */
[----:B------:R-:W-:-:S04]  /*1040*/  ISETP.GE.AND P0, PT, R18, 0x100, PT ;  /* 0x000001001200780c */ /* 0x000fc80003f06270 */
[----:B------:R-:W-:-:S04]  /*1050*/  IADD3 R4, PT, PT, R18, -R5, RZ ;  /* 0x8000000512047210 */ /* 0x000fc80007ffe0ff */
[----:B------:R-:W-:-:S05]  /*1060*/  SHF.R.U32.HI R4, RZ, UR15, R4 ;  /* 0x0000000fff047c19 */ /* 0x000fca0008011604 */
[----:B------:R-:W-:-:S05]  /*1070*/  IMAD.IADD R5, R5, 0x1, R4 ;  /* 0x0000000105057824 */ /* 0x000fca00078e0204 */
[----:B------:R-:W-:-:S04]  /*1080*/  SHF.R.U32.HI R5, RZ, UR14, R5 ;  /* 0x0000000eff057c19 */ /* 0x000fc80008011605 */
[----:B------:R-:W-:-:S05]  /*1090*/  IADD3 R5, PT, PT, -R5, RZ, RZ ;  /* 0x000000ff05057210 */ /* 0x000fca0007ffe1ff */
[----:B----4-:R-:W-:-:S04]  /*10a0*/  IMAD R14, R8, R5, R18 ;  /* 0x00000005080e7224 */ /* 0x010fc800078e0212 */
[----:B--2---:R-:W-:-:S04]  /*10b0*/  IMAD.HI.U32 R5, R14, R3, RZ ;  /* 0x000000030e057227 */ /* 0x004fc800078e00ff */
[----:B------:R-:W-:-:S05]  /*10c0*/  IMAD.IADD R4, R14, 0x1, -R5 ;  /* 0x000000010e047824 */ /* 0x000fca00078e0a05 */
[----:B------:R-:W-:-:S04]  /*10d0*/  SHF.R.U32.HI R4, RZ, UR11, R4 ;  /* 0x0000000bff047c19 */ /* 0x000fc80008011604 */
[----:B------:R-:W-:-:S04]  /*10e0*/  IADD3 R5, PT, PT, R5, R4, RZ ;  /* 0x0000000405057210 */ /* 0x000fc80007ffe0ff */
[----:B------:R-:W-:-:S05]  /*10f0*/  SHF.R.U32.HI R5, RZ, UR10, R5 ;  /* 0x0000000aff057c19 */ /* 0x000fca0008011605 */
[----:B------:R-:W-:-:S04]  /*1100*/  IMAD.HI.U32 R7, R5, R12, RZ ;  /* 0x0000000c05077227 */ /* 0x000fc800078e00ff */
[----:B------:R-:W-:-:S05]  /*1110*/  IMAD.IADD R4, R5, 0x1, -R7 ;  /* 0x0000000105047824 */ /* 0x000fca00078e0a07 */
[----:B------:R-:W-:-:S04]  /*1120*/  SHF.R.U32.HI R4, RZ, UR9, R4 ;  /* 0x00000009ff047c19 */ /* 0x000fc80008011604 */
[----:B------:R-:W-:-:S04]  /*1130*/  IADD3 R4, PT, PT, R7, R4, RZ ;  /* 0x0000000407047210 */ /* 0x000fc80007ffe0ff */
[----:B------:R-:W-:-:S05]  /*1140*/  SHF.R.U32.HI R4, RZ, UR8, R4 ;  /* 0x00000008ff047c19 */ /* 0x000fca0008011604 */
[----:B------:R-:W-:-:S04]  /*1150*/  IMAD.MOV R4, RZ, RZ, -R4 ;  /* 0x000000ffff047224 */ /* 0x000fc800078e0a04 */
[----:B-1----:R-:W-:Y:S01]  /*1160*/  IMAD R4, R11, R4, R5 ;  /* 0x000000040b047224 */ /* 0x002fe200078e0205 */
[----:B------:R-:W-:-:S03]  /*1170*/  IADD3 R5, PT, PT, -R5, RZ, RZ ;  /* 0x000000ff05057210 */ /* 0x000fc60007ffe1ff */
[----:B------:R-:W-:Y:S02]  /*1180*/  IMAD.IADD R4, R4, 0x1, R4 ;  /* 0x0000000104047824 */ /* 0x000fe400078e0204 */
[----:B------:R-:W-:-:S03]  /*1190*/  IMAD R5, R2, R5, R14 ;  /* 0x0000000502057224 */ /* 0x000fc600078e020e */
[----:B------:R-:W-:Y:S01]  /*11a0*/  LOP3.LUT R4, R4, UR75, RZ, 0xfc, !PT ;  /* 0x0000004b04047c12 */ /* 0x000fe2000f8efcff */
[----:B------:R-:W-:Y:S06]  /*11b0*/  @!P0 BRA `(.L_x_22) ;  /* 0xfffffff800e08947 */ /* 0x000fec000383ffff */
.L_x_17:
[----:B------:R-:W3:Y:S01]  /*11c0*/  S2UR UR16, SR_CgaCtaId ;  /* 0x00000000001079c3 */ /* 0x000ee20000008800 */
[----:B------:R-:W-:Y:S01]  /*11d0*/  UMOV UR4, 0x400 ;  /* 0x0000040000047882 */ /* 0x000fe20000000000 */
[----:B------:R-:W-:Y:S01]  /*11e0*/  IMAD.U32 R6, R0, -0x80000000, RZ ;  /* 0x8000000000067824 */ /* 0x000fe200078e00ff */
[C---:B------:R-:W-:Y:S01]  /*11f0*/  ISETP.NE.AND P0, PT, R10.reuse, 0x1, PT ;  /* 0x000000010a00780c */ /* 0x040fe20003f05270 */
[----:B------:R-:W-:-:S05]  /*1200*/  VIADD R3, R10, 0x2 ;  /* 0x000000020a037836 */ /* 0x000fca0000000000 */
[----:B------:R-:W-:Y:S01]  /*1210*/  SEL R3, R3, 0x1, P0 ;  /* 0x0000000103037807 */ /* 0x000fe20000000000 */
[----:B---3--:R-:W-:-:S06]  /*1220*/  ULEA UR4, UR16, UR4, 0x18 ;  /* 0x0000000410047291 */ /* 0x008fcc000f8ec0ff */
[----:B--2---:R-:W-:-:S04]  /*1230*/  LEA R2, R10, UR4, 0x3 ;  /* 0x000000040a027c11 */ /* 0x004fc8000f8e18ff */
[----:B------:R-:W2:Y:S02]  /*1240*/  SYNCS.PHASECHK.TRANS64.TRYWAIT P1, [R2+URZ+0x70], R6 ;  /* 0x00007006020075a7 */ /* 0x000ea400080211ff */
[----:B--2---:R-:W-:Y:S05]  /*1250*/  @!P1 BRA `(.L_x_23) ;  /* 0x0000004800f49947 */ /* 0x004fea0003800000 */
.L_x_90:
[----:B------:R-:W-:Y:S02]  /*1260*/  ELECT P2, URZ, PT ;  /* 0x0000000000ff782f */ /* 0x000fe40003840000 */
[C---:B------:R-:W-:Y:S01]  /*1270*/  ISETP.NE.AND P0, PT, R3.reuse, 0x2, PT ;  /* 0x000000020300780c */ /* 0x040fe20003f05270 */
[----:B--2---:R-:W-:Y:S02]  /*1280*/  IMAD.MOV.U32 R7, RZ, RZ, RZ ;  /* 0x000000ffff077224 */ /* 0x004fe400078e00ff */
[----:B------:R-:W-:Y:S01]  /*1290*/  IMAD.MOV.U32 R11, RZ, RZ, 0x1 ;  /* 0x00000001ff0b7424 */ /* 0x000fe200078e00ff */
[----:B------:R-:W-:Y:S02]  /*12a0*/  ISETP.EQ.XOR P1, PT, R10, 0x1, !P0 ;  /* 0x000000010a00780c */ /* 0x000fe40004722a70 */
[----:B------:R-:W-:Y:S02]  /*12b0*/  SEL R3, R3, RZ, P0 ;  /* 0x000000ff03037207 */ /* 0x000fe40000000000 */
[----:B------:R-:W-:-:S02]  /*12c0*/  SEL R9, RZ, 0x1, !P1 ;  /* 0x00000001ff097807 */ /* 0x000fc40004800000 */
[----:B------:R-:W-:Y:S02]  /*12d0*/  LEA R3, R3, UR4, 0x3 ;  /* 0x0000000403037c11 */ /* 0x000fe4000f8e18ff */
[----:B------:R-:W-:Y:S01]  /*12e0*/  @P2 LEA R10, R10, UR4, 0x4 ;  /* 0x000000040a0a2c11 */ /* 0x000fe2000f8e20ff */
[----:B------:R-:W-:Y:S01]  /*12f0*/  @P2 IMAD.MOV.U32 R6, RZ, RZ, -0x1 ;  /* 0xffffffffff062424 */ /* 0x000fe200078e00ff */
[----:B------:R-:W-:-:S04]  /*1300*/  LOP3.LUT R9, R0, R9, RZ, 0x3c, !PT ;  /* 0x0000000900097212 */ /* 0x000fc800078e3cff */
[----:B------:R2:W-:Y:S01]  /*1310*/  @P2 STS.128 [R10+0x34c10], R4 ;  /* 0x034c10040a002388 */ /* 0x0005e20000000c00 */
[----:B------:R-:W-:Y:S01]  /*1320*/  IMAD.U32 R8, R9, -0x80000000, RZ ;  /* 0x8000000009087824 */ /* 0x000fe200078e00ff */
[----:B------:R3:W-:Y:S06]  /*1330*/  MEMBAR.ALL.CTA ;  /* 0x0000000000007992 */ /* 0x0007ec0000008000 */
[----:B---3--:R-:W3:Y:S02]  /*1340*/  FENCE.VIEW.ASYNC.S ;  /* 0x00000000000073c6 */ /* 0x008ee40000000000 */
[----:B---3--:R-:W-:Y:S06]  /*1350*/  BAR.SYNC.DEFER_BLOCKING 0x4, 0x20 ;  /* 0x0100800000007b1d */ /* 0x008fec0000010000 */
[----:B------:R2:W-:Y:S01]  /*1360*/  SYNCS.ARRIVE.TRANS64.ART0 RZ, [R2+URZ+0x60], R11 ;  /* 0x0000600b02ff79a7 */ /* 0x0005e200085000ff */
[----:B------:R-:W3:Y:S02]  /*1370*/  SYNCS.PHASECHK.TRANS64.TRYWAIT P0, [R3+URZ+0x70], R8 ;  /* 0x00007008030075a7 */ /* 0x000ee400080011ff */
[----:B--23--:R-:W-:Y:S05]  /*1380*/  @!P0 BRA `(.L_x_24) ;  /* 0x0000004800c08947 */ /* 0x00cfea0003800000 */
.L_x_16:
[----:B-1----:R-:W-:Y:S01]  /*1390*/  ULEA.HI UR4, UR16, UR16, URZ, 0x1 ;  /* 0x0000001010047291 */ /* 0x002fe2000f8f08ff */
[----:B------:R-:W-:-:S05]  /*13a0*/  ISETP.NE.AND P0, PT, R86, 0x5, PT ;  /* 0x000000055600780c */ /* 0x000fca0003f05270 */
[----:B------:R-:W-:Y:S01]  /*13b0*/  IMAD.U32 R85, RZ, RZ, UR4 ;  /* 0x00000004ff557e24 */ /* 0x000fe2000f8e00ff */
[----:B------:R-:W-:-:S04]  /*13c0*/  ULOP3.LUT UR4, UR4, 0xfffffffe, URZ, 0xc0, !UPT ;  /* 0xfffffffe04047892 */ /* 0x000fc8000f8ec0ff */
[----:B------:R-:W-:Y:S02]  /*13d0*/  UIADD3 UR73, UPT, UPT, -UR4, UR16, URZ ;  /* 0x0000001004497290 */ /* 0x000fe4000fffe1ff */
[----:B------:R-:W-:Y:S01]  /*13e0*/  MOV R87, UR4 ;  /* 0x0000000400577c02 */ /* 0x000fe20008000f00 */
[----:B------:R-:W-:Y:S09]  /*13f0*/  @P0 BRA `(.L_x_25) ;  /* 0x0000000800400947 */ /* 0x000ff20003800000 */
[----:B------:R-:W-:Y:S02]  /*1400*/  UMOV UR14, 0x400 ;  /* 0x00000400000e7882 */ /* 0x000fe40000000000 */
[----:B------:R-:W-:-:S09]  /*1410*/  ULEA UR14, UR16, UR14, 0x18 ;  /* 0x0000000e100e7291 */ /* 0x000fd2000f8ec0ff */
[----:B------:R-:W1:Y:S02]  /*1420*/  SYNCS.PHASECHK.TRANS64.TRYWAIT P0, [UR14+0x60], RZ ;  /* 0x000060ffff0075a7 */ /* 0x000e64000800110e */
[----:B-1----:R-:W-:Y:S05]  /*1430*/  @!P0 BRA `(.L_x_26) ;  /* 0x0000004800ac8947 */ /* 0x002fea0003800000 */
.L_x_93:
[----:B------:R-:W3:Y:S01]  /*1440*/  LDS.128 R4, [UR14+0x34c10] ;  /* 0x034c100eff047984 */ /* 0x000ee20008000c00 */
[----:B-1----:R-:W-:Y:S01]  /*1450*/  HFMA2 R0, -RZ, RZ, 0, 5.9604644775390625e-08 ;  /* 0x00000001ff007431 */ /* 0x002fe200000001ff */
[----:B------:R-:W-:Y:S01]  /*1460*/  UMOV UR15, 0x1 ;  /* 0x00000001000f7882 */ /* 0x000fe20000000000 */
[----:B------:R-:W-:Y:S01]  /*1470*/  UMOV UR5, URZ ;  /* 0x000000ff00057c82 */ /* 0x000fe20008000000 */
[----:B------:R1:W-:Y:S06]  /*1480*/  MEMBAR.ALL.CTA ;  /* 0x0000000000007992 */ /* 0x0003ec0000008000 */
[----:B-1----:R-:W1:Y:S02]  /*1490*/  FENCE.VIEW.ASYNC.S ;  /* 0x00000000000073c6 */ /* 0x002e640000000000 */
[----:B-1----:R1:W-:Y:S01]  /*14a0*/  SYNCS.ARRIVE.TRANS64.ART0 RZ, [UR14+0x70], R0 ;  /* 0x00007000ffff79a7 */ /* 0x0023e2000850000e */
[----:B---3--:R-:W-:-:S13]  /*14b0*/  ISETP.NE.AND P0, PT, R7, 0x1, PT ;  /* 0x000000010700780c */ /* 0x008fda0003f05270 */
[----:B-1----:R-:W-:Y:S05]  /*14c0*/  @P0 BRA `(.L_x_27) ;  /* 0x0000000400a40947 */ /* 0x002fea0003800000 */
[----:B------:R-:W-:Y:S01]  /*14d0*/  R2UR UR4, R4 ;  /* 0x00000000040472ca */ /* 0x000fe200000e0000 */
[----:B------:R-:W-:Y:S01]  /*14e0*/  IMAD.MOV.U32 R8, RZ, RZ, 0x1 ;  /* 0x00000001ff087424 */ /* 0x000fe200078e00ff */
[----:B------:R-:W-:Y:S01]  /*14f0*/  R2UR UR12, R5 ;  /* 0x00000000050c72ca */ /* 0x000fe200000e0000 */
[----:B------:R-:W-:Y:S01]  /*1500*/  IMAD.MOV.U32 R2, RZ, RZ, RZ ;  /* 0x000000ffff027224 */ /* 0x000fe200078e00ff */
[----:B------:R-:W-:Y:S01]  /*1510*/  R2UR UR28, R6 ;  /* 0x00000000061c72ca */ /* 0x000fe200000e0000 */
[----:B------:R-:W1:Y:S01]  /*1520*/  LDCU.64 UR40, c[0x0][0x348] ;  /* 0x00006900ff2877ac */ /* 0x000e620008000a00 */
[----:B------:R-:W-:Y:S01]  /*1530*/  UMOV UR15, 0x1 ;  /* 0x00000001000f7882 */ /* 0x000fe20000000000 */
[----:B------:R-:W-:-:S12]  /*1540*/  UMOV UR5, URZ ;  /* 0x000000ff00057c82 */ /* 0x000fd80008000000 */
.L_x_33:
[----:B------:R-:W-:Y:S02]  /*1550*/  USHF.L.U32 UR6, UR15, 0x1f, URZ ;  /* 0x0000001f0f067899 */ /* 0x000fe400080006ff */
[----:B------:R-:W-:Y:S02]  /*1560*/  ULEA UR7, UR5, UR14, 0x3 ;  /* 0x0000000e05077291 */ /* 0x000fe4000f8e18ff */
[----:B-1----:R-:W-:Y:S02]  /*1570*/  UIADD3 UR36, UP2, UPT, UR40, 0xc0, URZ ;  /* 0x000000c028247890 */ /* 0x002fe4000ff5e0ff */
[----:B------:R-:W-:Y:S01]  /*1580*/  MOV R0, UR6 ;  /* 0x0000000600007c02 */ /* 0x000fe20008000f00 */
[----:B------:R-:W-:Y:S02]  /*1590*/  UIADD3 UR38, UP3, UPT, UR40, 0x40, URZ ;  /* 0x0000004028267890 */ /* 0x000fe4000ff7e0ff */
[----:B------:R-:W-:Y:S02]  /*15a0*/  UIADD3 UR30, UP1, UPT, UR40, 0x140, URZ ;  /* 0x00000140281e7890 */ /* 0x000fe4000ff3e0ff */
[----:B------:R1:W3:Y:S01]  /*15b0*/  SYNCS.PHASECHK.TRANS64.TRYWAIT P1, [UR7+0x28], R0 ;  /* 0x00002800ff0075a7 */ /* 0x0002e20008021107 */
[----:B------:R-:W-:-:S02]  /*15c0*/  ULEA.HI UR7, UR4, UR4, URZ, 0x1 ;  /* 0x0000000404077291 */ /* 0x000fc4000f8f08ff */
[----:B------:R-:W-:Y:S02]  /*15d0*/  UIADD3 UR22, UP0, UPT, UR40, 0x1c0, URZ ;  /* 0x000001c028167890 */ /* 0x000fe4000ff1e0ff */
[----:B------:R-:W-:Y:S02]  /*15e0*/  ULOP3.LUT UR6, UR7, 0xfffffffe, URZ, 0xc0, !UPT ;  /* 0xfffffffe07067892 */ /* 0x000fe4000f8ec0ff */
[----:B------:R-:W-:Y:S02]  /*15f0*/  USHF.R.S32.HI UR7, URZ, 0x1, UR7 ;  /* 0x00000001ff077899 */ /* 0x000fe40008011407 */
[----:B------:R-:W-:Y:S02]  /*1600*/  UISETP.NE.AND UP4, UPT, UR4, UR6, UPT ;  /* 0x000000060400728c */ /* 0x000fe4000bf85270 */
[----:B------:R-:W-:Y:S02]  /*1610*/  UIADD3 UR35, UPT, UPT, UR7, -0x1, URZ ;  /* 0xffffffff07237890 */ /* 0x000fe4000fffe0ff */
[----:B------:R-:W-:-:S02]  /*1620*/  UISETP.LT.AND UP4, UPT, UR4, URZ, UP4 ;  /* 0x000000ff0400728c */ /* 0x000fc4000a781270 */
[----:B------:R-:W-:Y:S02]  /*1630*/  ULEA UR27, UR12, UR76, 0x8 ;  /* 0x0000004c0c1b7291 */ /* 0x000fe4000f8e40ff */
[----:B------:R-:W-:Y:S02]  /*1640*/  UIADD3.X UR37, UPT, UPT, URZ, UR41, URZ, UP2, !UPT ;  /* 0x00000029ff257290 */ /* 0x000fe400097fe4ff */
[----:B------:R-:W-:Y:S02]  /*1650*/  UIADD3 UR12, UPT, UPT, UR73, UR12, UR12 ;  /* 0x0000000c490c7290 */ /* 0x000fe4000fffe00c */
[----:B------:R-:W-:Y:S02]  /*1660*/  UIADD3.X UR39, UPT, UPT, URZ, UR41, URZ, UP3, !UPT ;  /* 0x00000029ff277290 */ /* 0x000fe40009ffe4ff */
[----:B------:R-:W-:Y:S02]  /*1670*/  UIADD3.X UR31, UPT, UPT, URZ, UR41, URZ, UP1, !UPT ;  /* 0x00000029ff1f7290 */ /* 0x000fe40008ffe4ff */
[----:B------:R-:W-:-:S02]  /*1680*/  @!UP4 UIADD3 UR35, UPT, UPT, UR7, URZ, URZ ;  /* 0x000000ff0723c290 */ /* 0x000fc4000fffe0ff */
[----:B------:R-:W-:Y:S02]  /*1690*/  UIADD3.X UR23, UPT, UPT, URZ, UR41, URZ, UP0, !UPT ;  /* 0x00000029ff177290 */ /* 0x000fe400087fe4ff */
[----:B------:R-:W-:Y:S02]  /*16a0*/  UIADD3 UR20, UPT, UPT, UR35, UR35, URZ ;  /* 0x0000002323147290 */ /* 0x000fe4000fffe0ff */
[----:B------:R-:W-:Y:S02]  /*16b0*/  ULEA UR35, UR35, UR76, 0x8 ;  /* 0x0000004c23237291 */ /* 0x000fe4000f8e40ff */
[----:B------:R-:W-:Y:S02]  /*16c0*/  ULOP3.LUT UR20, UR20, UR75, URZ, 0xfc, !UPT ;  /* 0x0000004b14147292 */ /* 0x000fe4000f8efcff */
[----:B------:R-:W-:Y:S01]  /*16d0*/  UISETP.NE.AND UP2, UPT, UR75, URZ, UPT ;  /* 0x000000ff4b00728c */ /* 0x000fe2000bf45270 */
[----:B------:R-:W-:Y:S01]  /*16e0*/  UMOV UR6, URZ ;  /* 0x000000ff00067c82 */ /* 0x000fe20008000000 */
[----:B------:R-:W-:Y:S01]  /*16f0*/  UMOV UR18, URZ ;  /* 0x000000ff00127c82 */ /* 0x000fe20008000000 */
[----:B-1----:R-:W-:-:S08]  /*1700*/  UMOV UR10, URZ ;  /* 0x000000ff000a7c82 */ /* 0x002fd00008000000 */
.L_x_31:
[----:B----4-:R-:W-:Y:S02]  /*1710*/  USHF.L.U32 UR34, UR6, 0x8, URZ ;  /* 0x0000000806227899 */ /* 0x010fe400080006ff */
[----:B------:R-:W-:Y:S02]  /*1720*/  USHF.L.U32 UR19, UR6, 0x2, URZ ;  /* 0x0000000206137899 */ /* 0x000fe400080006ff */
[----:B------:R-:W-:Y:S01]  /*1730*/  ULEA UR4, UR5, UR14, 0x3 ;  /* 0x0000000e05047291 */ /* 0x000fe2000f8e18ff */
[----:B-1-3--:R-:W-:Y:S11]  /*1740*/  @P1 BRA `(.L_x_28) ;  /* 0x0000000000101947 */ /* 0x00aff60003800000 */
[----:B------:R-:W-:-:S06]  /*1750*/  USHF.L.U32 UR7, UR15, 0x1f, URZ ;  /* 0x0000001f0f077899 */ /* 0x000fcc00080006ff */
[----:B------:R-:W-:-:S04]  /*1760*/  MOV R0, UR7 ;  /* 0x0000000700007c02 */ /* 0x000fc80008000f00 */
[----:B------:R-:W1:Y:S02]  /*1770*/  SYNCS.PHASECHK.TRANS64.TRYWAIT P0, [UR4+0x28], R0 ;  /* 0x00002800ff0075a7 */ /* 0x000e640008001104 */
[----:B-1----:R-:W-:Y:S05]  /*1780*/  @!P0 BRA `(.L_x_29) ;  /* 0x0000004400f08947 */ /* 0x002fea0003800000 */
.L_x_28:
[----:B------:R-:W-:Y:S05]  /*1790*/  BRA.U UP2, `(.L_x_30) ;  /* 0x00000001020c7547 */ /* 0x000fea000b800000 */
[----:B------:R-:W-:-:S13]  /*17a0*/  ELECT P0, URZ, PT ;  /* 0x0000000000ff782f */ /* 0x000fda0003800000 */
[----:B-1----:R-:W-:-:S04]  /*17b0*/  @P0 MOV R0, 0x13000 ;  /* 0x0001300000000802 */ /* 0x002fc80000000f00 */
[----:B------:R3:W-:Y:S03]  /*17c0*/  @P0 SYNCS.ARRIVE.TRANS64 RZ, [UR4], R0 ;  /* 0x00000000ffff09a7 */ /* 0x0007e60008000004 */
.L_x_30:
[----:B------:R-:W-:Y:S01]  /*17d0*/  USHF.L.U32 UR7, UR5, 0xf, URZ ;  /* 0x0000000f05077899 */ /* 0x000fe200080006ff */
[----:B------:R-:W-:Y:S01]  /*17e0*/  PLOP3.LUT P1, PT, PT, PT, PT, 0x80, 0x8 ;  /* 0x000000000008781c */ /* 0x000fe20003f2f070 */
[----:B------:R-:W-:Y:S02]  /*17f0*/  ULEA UR16, UR5, UR14, 0xb ;  /* 0x0000000e05107291 */ /* 0x000fe4000f8e58ff */
[----:B------:R-:W-:Y:S02]  /*1800*/  ULEA UR8, UR5, UR73, 0x1 ;  /* 0x0000004905087291 */ /* 0x000fe4000f8e08ff */
[----:B------:R-:W-:Y:S02]  /*1810*/  UIADD3 UR5, UPT, UPT, UR5, 0x1, URZ ;  /* 0x0000000105057890 */ /* 0x000fe4000fffe0ff */
[----:B------:R-:W-:Y:S02]  /*1820*/  UISETP.GT.U32.AND UP0, UPT, UR6, 0xe, UPT ;  /* 0x0000000e0600788c */ /* 0x000fe4000bf04070 */
[----:B------:R-:W-:-:S02]  /*1830*/  UISETP.NE.AND UP1, UPT, UR5, 0x5, UPT ;  /* 0x000000050500788c */ /* 0x000fc4000bf25270 */
[----:B------:R-:W-:Y:S02]  /*1840*/  ULOP3.LUT UR33, UR4, 0xfefffff8, URZ, 0xc0, !UPT ;  /* 0xfefffff804217892 */ /* 0x000fe4000f8ec0ff */
[----:B------:R-:W-:Y:S01]  /*1850*/  ULEA.HI.SX32 UR4, UR7, UR14, 0x1f ;  /* 0x0000000e07047291 */ /* 0x000fe2000f8ffaff */
[----:B------:R-:W-:Y:S01]  /*1860*/  PLOP3.LUT P0, PT, PT, PT, UP0, 0x80, 0x8 ;  /* 0x000000000008781c */ /* 0x000fe20003f0f008 */
[----:B------:R-:W-:Y:S02]  /*1870*/  USEL UR7, URZ, 0x1, UP1 ;  /* 0x00000001ff077887 */ /* 0x000fe40008800000 */
[----:B------:R-:W-:Y:S02]  /*1880*/  ULEA UR8, UR8, UR14, 0xb ;  /* 0x0000000e08087291 */ /* 0x000fe4000f8e58ff */
[----:B------:R-:W-:Y:S02]  /*1890*/  ULOP3.LUT UR15, UR15, UR7, URZ, 0x3c, !UPT ;  /* 0x000000070f0f7292 */ /* 0x000fe4000f8e3cff */
[----:B------:R-:W-:-:S02]  /*18a0*/  USEL UR5, UR5, URZ, UP1 ;  /* 0x000000ff05057287 */ /* 0x000fc40008800000 */
[----:B------:R-:W-:Y:S02]  /*18b0*/  UIADD3 UR32, UPT, UPT, UR4, 0x5400, URZ ;  /* 0x0000540004207890 */ /* 0x000fe4000fffe0ff */
[----:B------:R-:W-:Y:S02]  /*18c0*/  UIADD3 UR24, UPT, UPT, UR4, 0x19400, URZ ;  /* 0x0001940004187890 */ /* 0x000fe4000fffe0ff */
[----:B------:R-:W-:Y:S02]  /*18d0*/  UIADD3 UR16, UPT, UPT, UR16, 0x2d400, URZ ;  /* 0x0002d40010107890 */ /* 0x000fe4000fffe0ff */
[----:B------:R-:W-:Y:S02]  /*18e0*/  UIADD3 UR8, UPT, UPT, UR8, 0x2fc00, URZ ;  /* 0x0002fc0008087890 */ /* 0x000fe4000fffe0ff */
[----:B------:R-:W-:Y:S01]  /*18f0*/  @!UP0 USHF.L.U32 UR4, UR15, 0x1f, URZ ;  /* 0x0000001f0f048899 */ /* 0x000fe200080006ff */
[----:B------:R4:W-:Y:S01]  /*1900*/  UTMALDG.2D.2CTA [UR32], [UR38], desc[URZ] ;  /* 0x0000ff20260075b4 */ /* 0x0009e20008209000 */
[----:B------:R-:W-:Y:S01]  /*1910*/  @!UP0 ULEA UR7, UR5, UR14, 0x3 ;  /* 0x0000000e05078291 */ /* 0x000fe2000f8e18ff */
[----:B------:R-:W-:Y:S01]  /*1920*/  UMOV UR26, UR34 ;  /* 0x00000022001a7c82 */ /* 0x000fe20008000000 */
[----:B------:R-:W-:Y:S01]  /*1930*/  UMOV UR25, UR33 ;  /* 0x0000002100197c82 */ /* 0x000fe20008000000 */
[----:B------:R-:W-:Y:S01]  /*1940*/  UMOV UR17, UR33 ;  /* 0x0000002100117c82 */ /* 0x000fe20008000000 */
[----:B-1-3--:R-:W-:Y:S01]  /*1950*/  IMAD.U32 R0, RZ, RZ, UR4 ;  /* 0x00000004ff007e24 */ /* 0x00afe2000f8e00ff */
[----:B------:R-:W-:Y:S01]  /*1960*/  UMOV UR21, 0x30000 ;  /* 0x0003000000157882 */ /* 0x000fe20000000000 */
[----:B------:R-:W-:Y:S01]  /*1970*/  UMOV UR11, UR19 ;  /* 0x00000013000b7c82 */ /* 0x000fe20008000000 */
[----:B------:R-:W-:Y:S01]  /*1980*/  UMOV UR13, UR28 ;  /* 0x0000001c000d7c82 */ /* 0x000fe20008000000 */
[----:B------:R-:W-:Y:S01]  /*1990*/  UMOV UR9, UR33 ;  /* 0x0000002100097c82 */ /* 0x000fe20008000000 */
[----:B------:R4:W-:Y:S01]  /*19a0*/  UTMALDG.3D.2CTA [UR24], [UR36], desc[URZ] ;  /* 0x0000ff18240075b4 */ /* 0x0009e20008211000 */
[----:B------:R-:W-:-:S04]  /*19b0*/  UIADD3 UR4, UPT, UPT, UR6, 0x1, URZ ;  /* 0x0000000106047890 */ /* 0x000fc8000fffe0ff */
[----:B------:R-:W-:Y:S01]  /*19c0*/  UISETP.NE.AND UP0, UPT, UR4, 0x10, UPT ;  /* 0x000000100400788c */ /* 0x000fe2000bf05270 */
[----:B------:R4:W-:Y:S02]  /*19d0*/  UTMALDG.3D.2CTA [UR16], [UR30], desc[URZ] ;  /* 0x0000ff101e0075b4 */ /* 0x0009e40008211000 */
[----:B------:R-:W-:Y:S01]  /*19e0*/  UMOV UR6, UR4 ;  /* 0x0000000400067c82 */ /* 0x000fe20008000000 */
[----:B------:R4:W-:Y:S01]  /*19f0*/  UTMALDG.4D.MULTICAST.2CTA [UR8], [UR22], UR21, desc[URZ] ;  /* 0x0000ff08160073b4 */ /* 0x0009e20008219815 */
[----:B------:R4:W1:Y:S04]  /*1a00*/  @!P0 SYNCS.PHASECHK.TRANS64.TRYWAIT P1, [UR7+0x28], R0 ;  /* 0x00002800ff0085a7 */ /* 0x0008680008021107 */
[----:B------:R-:W-:Y:S05]  /*1a10*/  BRA.U UP0, `(.L_x_31) ;  /* 0xfffffffd003c7547 */ /* 0x000fea000b83ffff */
[----:B--2---:R-:W-:Y:S02]  /*1a20*/  LEA R3, R8, UR14, 0x3 ;  /* 0x0000000e08037c11 */ /* 0x004fe4000f8e18ff */
[----:B------:R-:W-:-:S04]  /*1a30*/  SHF.L.U32 R4, R2, 0x1f, RZ ;  /* 0x0000001f02047819 */ /* 0x000fc800000006ff */
[----:B------:R-:W2:Y:S02]  /*1a40*/  SYNCS.PHASECHK.TRANS64.TRYWAIT P0, [R3+URZ+0x60], R4 ;  /* 0x00006004030075a7 */ /* 0x000ea400080011ff */
[----:B--2---:R-:W-:Y:S05]  /*1a50*/  @!P0 BRA `(.L_x_32) ;  /* 0x00000044005c8947 */ /* 0x004fea0003800000 */
.L_x_96:
[C---:B------:R-:W-:Y:S01]  /*1a60*/  LEA R4, R8.reuse, UR14, 0x4 ;  /* 0x0000000e08047c11 */ /* 0x040fe2000f8e20ff */
[----:B------:R-:W-:Y:S02]  /*1a70*/  VIADD R8, R8, 0x1 ;  /* 0x0000000108087836 */ /* 0x000fe40000000000 */
[----:B----4-:R-:W-:-:S03]  /*1a80*/  IMAD.MOV.U32 R0, RZ, RZ, 0x1 ;  /* 0x00000001ff007424 */ /* 0x010fc600078e00ff */
[----:B--2---:R-:W2:Y:S01]  /*1a90*/  LDS.128 R4, [R4+0x34c10] ;  /* 0x034c100004047984 */ /* 0x004ea20000000c00 */
[C---:B-1----:R-:W-:Y:S01]  /*1aa0*/  ISETP.NE.AND P1, PT, R8.reuse, 0x2, PT ;  /* 0x000000020800780c */ /* 0x042fe20003f25270 */
[----:B------:R1:W-:Y:S06]  /*1ab0*/  MEMBAR.ALL.CTA ;  /* 0x0000000000007992 */ /* 0x0003ec0000008000 */
[----:B-1----:R-:W1:Y:S01]  /*1ac0*/  FENCE.VIEW.ASYNC.S ;  /* 0x00000000000073c6 */ /* 0x002e620000000000 */
[----:B------:R-:W-:Y:S01]  /*1ad0*/  SEL R8, R8, RZ, P1 ;  /* 0x000000ff08087207 */ /* 0x000fe20000800000 */
[----:B-1----:R1:W-:Y:S01]  /*1ae0*/  SYNCS.ARRIVE.TRANS64.ART0 RZ, [R3+URZ+0x70], R0 ;  /* 0x0000700003ff79a7 */ /* 0x0023e200085000ff */
[----:B--2---:R-:W-:-:S02]  /*1af0*/  ISETP.NE.AND P0, PT, R7, 0x1, PT ;  /* 0x000000010700780c */ /* 0x004fc40003f05270 */
[----:B------:R-:W-:Y:S02]  /*1b00*/  R2UR UR4, R4 ;  /* 0x00000000040472ca */ /* 0x000fe400000e0000 */
[----:B------:R-:W-:Y:S02]  /*1b10*/  R2UR UR12, R5 ;  /* 0x00000000050c72ca */ /* 0x000fe400000e0000 */
[----:B------:R-:W-:Y:S02]  /*1b20*/  R2UR UR28, R6 ;  /* 0x00000000061c72ca */ /* 0x000fe400000e0000 */
[----:B-1----:R-:W-:-:S04]  /*1b30*/  SEL R3, RZ, 0x1, P1 ;  /* 0x00000001ff037807 */ /* 0x002fc80000800000 */
[----:B------:R-:W-:Y:S01]  /*1b40*/  LOP3.LUT R2, R2, R3, RZ, 0x3c, !PT ;  /* 0x0000000302027212 */ /* 0x000fe200078e3cff */
[----:B------:R-:W-:Y:S08]  /*1b50*/  @!P0 BRA `(.L_x_33) ;  /* 0xfffffff8007c8947 */ /* 0x000ff0000383ffff */
.L_x_27:
[----:B------:R-:W-:Y:S02]  /*1b60*/  UIADD3 UR4, UPT, UPT, UR5, 0x2, URZ ;  /* 0x0000000205047890 */ /* 0x000fe4000fffe0ff */
[----:B------:R-:W-:-:S04]  /*1b70*/  UISETP.NE.AND UP0, UPT, UR5, 0x4, UPT ;  /* 0x000000040500788c */ /* 0x000fc8000bf05270 */
[----:B------:R-:W-:-:S04]  /*1b80*/  USEL UR4, UR4, 0x1, UP0 ;  /* 0x0000000104047887 */ /* 0x000fc80008000000 */
[----:B------:R-:W-:Y:S02]  /*1b90*/  UIADD3 UR6, UPT, UPT, UR4, 0x1, URZ ;  /* 0x0000000104067890 */ /* 0x000fe4000fffe0ff */
[----:B------:R-:W-:-:S04]  /*1ba0*/  UISETP.NE.AND UP1, UPT, UR4, 0x5, UPT ;  /* 0x000000050400788c */ /* 0x000fc8000bf25270 */
[----:B------:R-:W-:Y:S02]  /*1bb0*/  USEL UR4, UR6, 0x1, UP1 ;  /* 0x0000000106047887 */ /* 0x000fe40008800000 */
[----:B------:R-:W-:Y:S02]  /*1bc0*/  UISETP.EQ.XOR UP1, UPT, UR5, 0x4, !UP1 ;  /* 0x000000040500788c */ /* 0x000fe4000cf22a70 */
[----:B------:R-:W-:Y:S02]  /*1bd0*/  UIADD3 UR5, UPT, UPT, UR4, 0x1, URZ ;  /* 0x0000000104057890 */ /* 0x000fe4000fffe0ff */
[----:B------:R-:W-:Y:S02]  /*1be0*/  UISETP.NE.AND UP0, UPT, UR4, 0x5, UPT ;  /* 0x000000050400788c */ /* 0x000fe4000bf05270 */
[----:B------:R-:W-:Y:S02]  /*1bf0*/  UISETP.EQ.XOR UP1, UPT, UR4, 0x5, UP1 ;  /* 0x000000050400788c */ /* 0x000fe40008f22a70 */
[----:B------:R-:W-:-:S04]  /*1c00*/  USEL UR4, UR5, 0x1, UP0 ;  /* 0x0000000105047887 */ /* 0x000fc80008000000 */
[----:B------:R-:W-:Y:S02]  /*1c10*/  UISETP.EQ.XOR UP1, UPT, UR4, 0x5, UP1 ;  /* 0x000000050400788c */ /* 0x000fe40008f22a70 */
[----:B------:R-:W-:Y:S02]  /*1c20*/  UISETP.NE.AND UP0, UPT, UR4, 0x5, UPT ;  /* 0x000000050400788c */ /* 0x000fe4000bf05270 */
[----:B------:R-:W-:Y:S02]  /*1c30*/  USEL UR5, URZ, 0x1, !UP1 ;  /* 0x00000001ff057887 */ /* 0x000fe4000c800000 */
[----:B------:R-:W-:Y:S02]  /*1c40*/  USEL UR4, UR4, URZ, UP0 ;  /* 0x000000ff04047287 */ /* 0x000fe40008000000 */
[----:B------:R-:W-:Y:S02]  /*1c50*/  ULOP3.LUT UR5, UR15, UR5, URZ, 0x3c, !UPT ;  /* 0x000000050f057292 */ /* 0x000fe4000f8e3cff */
[----:B------:R-:W-:-:S02]  /*1c60*/  ULEA UR4, UR4, UR14, 0x3 ;  /* 0x0000000e04047291 */ /* 0x000fc4000f8e18ff */
[----:B------:R-:W-:Y:S02]  /*1c70*/  USHF.L.U32 UR5, UR5, 0x1f, URZ ;  /* 0x0000001f05057899 */ /* 0x000fe400080006ff */
[----:B------:R-:W-:-:S04]  /*1c80*/  UISETP.NE.AND UP0, UPT, UR75, URZ, UPT ;  /* 0x000000ff4b00728c */ /* 0x000fc8000bf05270 */
[----:B------:R-:W-:-:S04]  /*1c90*/  MOV R0, UR5 ;  /* 0x0000000500007c02 */ /* 0x000fc80008000f00 */
[----:B------:R-:W1:Y:S02]  /*1ca0*/  SYNCS.PHASECHK.TRANS64.TRYWAIT P0, [UR4+0x28], R0 ;  /* 0x00002800ff0075a7 */ /* 0x000e640008001104 */
[----:B-1----:R-:W-:Y:S05]  /*1cb0*/  @!P0 BRA `(.L_x_34) ;  /* 0x0000004000dc8947 */ /* 0x002fea0003800000 */
.L_x_98:
[----:B------:R-:W-:Y:S05]  /*1cc0*/  BRA.U UP0, `(.L_x_25) ;  /* 0x00000001000c7547 */ /* 0x000fea000b800000 */
[----:B------:R-:W-:-:S13]  /*1cd0*/  ELECT P0, URZ, PT ;  /* 0x0000000000ff782f */ /* 0x000fda0003800000 */
[----:B-1----:R-:W-:-:S04]  /*1ce0*/  @P0 MOV R0, 0x13000 ;  /* 0x0001300000000802 */ /* 0x002fc80000000f00 */
[----:B------:R3:W-:Y:S03]  /*1cf0*/  @P0 SYNCS.ARRIVE.TRANS64 RZ, [UR4], R0 ;  /* 0x00000000ffff09a7 */ /* 0x0007e60008000004 */
.L_x_25:
[----:B------:R-:W-:-:S13]  /*1d00*/  ISETP.NE.AND P0, PT, R86, 0x4, PT ;  /* 0x000000045600780c */ /* 0x000fda0003f05270 */
[----:B------:R-:W-:Y:S05]  /*1d10*/  @P0 BRA `(.L_x_35) ;  /* 0x0000000c00940947 */ /* 0x000fea0003800000 */
[----:B------:R-:W4:Y:S01]  /*1d20*/  S2UR UR51, SR_CgaCtaId ;  /* 0x00000000003379c3 */ /* 0x000f220000008800 */
[----:B------:R-:W-:Y:S01]  /*1d30*/  NOP ;  /* 0x0000000000007918 */ /* 0x000fe20000000000 */
[----:B------:R-:W-:Y:S02]  /*1d40*/  UMOV UR4, 0x400 ;  /* 0x0000040000047882 */ /* 0x000fe40000000000 */
[----:B----4-:R-:W-:-:S04]  /*1d50*/  ULEA UR51, UR51, UR4, 0x18 ;  /* 0x0000000433337291 */ /* 0x010fc8000f8ec0ff */
[----:B------:R-:W-:Y:S06]  /*1d60*/  BAR.SYNC.DEFER_BLOCKING 0x3, 0xa0 ;  /* 0x00c2800000007b1d */ /* 0x000fec0000010000 */
[----:B-1-3--:R-:W1:Y:S01]  /*1d70*/  LDS R0, [UR51+0x88] ;  /* 0x00008833ff007984 */ /* 0x00ae620008000800 */
[----:B------:R-:W3:Y:S02]  /*1d80*/  SYNCS.PHASECHK.TRANS64.TRYWAIT P0, [UR51+0x60], RZ ;  /* 0x000060ffff0075a7 */ /* 0x000ee40008001133 */
[----:B-1-3--:R-:W-:Y:S05]  /*1d90*/  @!P0 BRA `(.L_x_36) ;  /* 0x0000004000c48947 */ /* 0x00afea0003800000 */
.L_x_100:
[----:B--2---:R-:W2:Y:S01]  /*1da0*/  LDS R3, [UR51+0x34c1c] ;  /* 0x034c1c33ff037984 */ /* 0x004ea20008000800 */
[----:B-1----:R-:W-:Y:S01]  /*1db0*/  IMAD.MOV.U32 R2, RZ, RZ, 0x1 ;  /* 0x00000001ff027424 */ /* 0x002fe200078e00ff */
[----:B------:R-:W-:Y:S01]  /*1dc0*/  R2UR UR12, R0 ;  /* 0x00000000000c72ca */ /* 0x000fe200000e0000 */
[----:B------:R-:W-:Y:S01]  /*1dd0*/  UMOV UR17, 0x1 ;  /* 0x0000000100117882 */ /* 0x000fe20000000000 */
[----:B------:R1:W-:Y:S06]  /*1de0*/  MEMBAR.ALL.CTA ;  /* 0x0000000000007992 */ /* 0x0003ec0000008000 */
[----:B-1----:R-:W1:Y:S01]  /*1df0*/  FENCE.VIEW.ASYNC.S ;  /* 0x00000000000073c6 */ /* 0x002e620000000000 */
[----:B------:R-:W-:Y:S01]  /*1e00*/  UMOV UR74, 0x1 ;  /* 0x00000001004a7882 */ /* 0x000fe20000000000 */
[----:B-1----:R1:W-:Y:S01]  /*1e10*/  SYNCS.ARRIVE.TRANS64.ART0 RZ, [UR51+0x70], R2 ;  /* 0x00007002ffff79a7 */ /* 0x0023e20008500033 */
[----:B--2---:R-:W-:-:S13]  /*1e20*/  ISETP.NE.AND P0, PT, R3, 0x1, PT ;  /* 0x000000010300780c */ /* 0x004fda0003f05270 */
[----:B-1----:R-:W-:Y:S05]  /*1e30*/  @P0 BRA `(.L_x_37) ;  /* 0x0000000c00100947 */ /* 0x002fea0003800000 */
[----:B------:R-:W-:Y:S01]  /*1e40*/  UIADD3 UR7, UPT, UPT, UR51, 0x2fc00, URZ ;  /* 0x0002fc0033077890 */ /* 0x000fe2000fffe0ff */
[----:B------:R-:W-:Y:S01]  /*1e50*/  HFMA2 R5, -RZ, RZ, 0, 5.9604644775390625e-08 ;  /* 0x00000001ff057431 */ /* 0x000fe200000001ff */
[----:B------:R-:W-:Y:S01]  /*1e60*/  UIADD3 UR6, UPT, UPT, UR51, 0x2d400, URZ ;  /* 0x0002d40033067890 */ /* 0x000fe2000fffe0ff */
[----:B------:R-:W-:Y:S01]  /*1e70*/  MOV R4, RZ ;  /* 0x000000ff00047202 */ /* 0x000fe20000000f00 */
[----:B------:R-:W-:Y:S02]  /*1e80*/  UIADD3 UR4, UPT, UPT, UR51, 0x19400, URZ ;  /* 0x0001940033047890 */ /* 0x000fe4000fffe0ff */
[----:B------:R-:W-:Y:S02]  /*1e90*/  UIADD3 UR68, UPT, UPT, UR12, 0x1d0, URZ ;  /* 0x000001d00c447890 */ /* 0x000fe4000fffe0ff */
[----:B------:R-:W-:Y:S02]  /*1ea0*/  UIADD3 UR66, UPT, UPT, UR12, 0x1d4, URZ ;  /* 0x000001d40c427890 */ /* 0x000fe4000fffe0ff */
[----:B------:R-:W-:-:S02]  /*1eb0*/  UIADD3 UR62, UPT, UPT, UR12, 0x1dc, URZ ;  /* 0x000001dc0c3e7890 */ /* 0x000fc4000fffe0ff */
[----:B------:R-:W-:Y:S02]  /*1ec0*/  UIADD3 UR5, UPT, UPT, UR51, 0x5400, URZ ;  /* 0x0000540033057890 */ /* 0x000fe4000fffe0ff */
[----:B------:R-:W-:Y:S02]  /*1ed0*/  UIADD3 UR64, UPT, UPT, UR12, 0x1d8, URZ ;  /* 0x000001d80c407890 */ /* 0x000fe4000fffe0ff */
[----:B------:R-:W-:Y:S02]  /*1ee0*/  USHF.R.U32.HI UR11, URZ, 0x4, UR7 ;  /* 0x00000004ff0b7899 */ /* 0x000fe40008011607 */
[----:B------:R-:W-:Y:S02]  /*1ef0*/  USHF.R.U32.HI UR10, URZ, 0x4, UR6 ;  /* 0x00000004ff0a7899 */ /* 0x000fe40008011606 */
[----:B------:R-:W-:Y:S02]  /*1f00*/  USHF.R.U32.HI UR8, URZ, 0x4, UR4 ;  /* 0x00000004ff087899 */ /* 0x000fe40008011604 */
[----:B------:R-:W-:-:S02]  /*1f10*/  UIADD3 UR69, UPT, UPT, UR12, 0x1e0, URZ ;  /* 0x000001e00c457890 */ /* 0x000fc4000fffe0ff */
[----:B------:R-:W-:Y:S02]  /*1f20*/  UIADD3 UR67, UPT, UPT, UR12, 0x1e8, URZ ;  /* 0x000001e80c437890 */ /* 0x000fe4000fffe0ff */
[----:B------:R-:W-:Y:S02]  /*1f30*/  UIADD3 UR63, UPT, UPT, UR12, 0x1f8, URZ ;  /* 0x000001f80c3f7890 */ /* 0x000fe4000fffe0ff */
[----:B------:R-:W-:Y:S02]  /*1f40*/  USHF.R.U32.HI UR7, URZ, 0x1, UR68 ;  /* 0x00000001ff077899 */ /* 0x000fe40008011644 */
[----:B------:R-:W-:Y:S02]  /*1f50*/  USHF.R.U32.HI UR6, URZ, 0x1, UR66 ;  /* 0x00000001ff067899 */ /* 0x000fe40008011642 */
[----:B------:R-:W-:Y:S02]  /*1f60*/  USHF.R.U32.HI UR4, URZ, 0x1, UR62 ;  /* 0x00000001ff047899 */ /* 0x000fe4000801163e */
[----:B------:R-:W-:Y:S01]  /*1f70*/  USHF.R.U32.HI UR9, URZ, 0x4, UR5 ;  /* 0x00000004ff097899 */ /* 0x000fe20008011605 */
[----:B------:R-:W-:Y:S01]  /*1f80*/  UMOV UR54, 0x10c02480 ;  /* 0x10c0248000367882 */ /* 0x000fe20000000000 */
[----:B------:R-:W-:-:S02]  /*1f90*/  UIADD3 UR65, UPT, UPT, UR12, 0x1f0, URZ ;  /* 0x000001f00c417890 */ /* 0x000fc4000fffe0ff */
[----:B------:R-:W-:Y:S02]  /*1fa0*/  USHF.R.U32.HI UR5, URZ, 0x1, UR64 ;  /* 0x00000001ff057899 */ /* 0x000fe40008011640 */
[----:B------:R-:W-:Y:S02]  /*1fb0*/  USEL UR13, URZ, 0x4000, UP6 ;  /* 0x00004000ff0d7887 */ /* 0x000fe4000b000000 */
[----:B------:R-:W-:Y:S02]  /*1fc0*/  USHF.R.U32.HI UR60, URZ, 0x1a, UR69 ;  /* 0x0000001aff3c7899 */ /* 0x000fe40008011645 */
[----:B------:R-:W-:Y:S02]  /*1fd0*/  USHF.R.U32.HI UR58, URZ, 0x1a, UR67 ;  /* 0x0000001aff3a7899 */ /* 0x000fe40008011643 */
[----:B------:R-:W-:Y:S02]  /*1fe0*/  USHF.R.U32.HI UR16, URZ, 0x1a, UR63 ;  /* 0x0000001aff107899 */ /* 0x000fe4000801163f */
[----:B------:R-:W-:-:S02]  /*1ff0*/  USEL UR54, UR54, 0x10c00480, !UP5 ;  /* 0x10c0048036367887 */ /* 0x000fc4000e800000 */
[----:B------:R-:W-:Y:S02]  /*2000*/  ULOP3.LUT UR7, UR7, 0x60000000, URZ, 0xc0, !UPT ;  /* 0x6000000007077892 */ /* 0x000fe4000f8ec0ff */
[----:B------:R-:W-:Y:S02]  /*2010*/  ULOP3.LUT UR6, UR6, 0x60000000, URZ, 0xc0, !UPT ;  /* 0x6000000006067892 */ /* 0x000fe4000f8ec0ff */
[----:B------:R-:W-:Y:S02]  /*2020*/  ULOP3.LUT UR4, UR4, 0x60000000, URZ, 0xc0, !UPT ;  /* 0x6000000004047892 */ /* 0x000fe4000f8ec0ff */
[----:B------:R-:W-:Y:S02]  /*2030*/  USHF.R.U32.HI UR15, URZ, 0x1a, UR65 ;  /* 0x0000001aff0f7899 */ /* 0x000fe40008011641 */
[----:B------:R-:W-:Y:S02]  /*2040*/  ULOP3.LUT UR5, UR5, 0x60000000, URZ, 0xc0, !UPT ;  /* 0x6000000005057892 */ /* 0x000fe4000f8ec0ff */
[----:B------:R-:W-:-:S02]  /*2050*/  ULOP3.LUT UR72, UR73, 0x1, URZ, 0x3c, !UPT ;  /* 0x0000000149487892 */ /* 0x000fc4000f8e3cff */
[----:B------:R-:W-:Y:S02]  /*2060*/  UIADD3 UR54, UPT, UPT, UR13, UR54, URZ ;  /* 0x000000360d367290 */ /* 0x000fe4000fffe0ff */
[----:B------:R-:W-:Y:S02]  /*2070*/  ULOP3.LUT UR60, UR7, 0x30, UR60, 0xf8, !UPT ;  /* 0x00000030073c7892 */ /* 0x000fe4000f8ef83c */
[----:B------:R-:W-:Y:S02]  /*2080*/  ULOP3.LUT UR58, UR6, 0x30, UR58, 0xf8, !UPT ;  /* 0x00000030063a7892 */ /* 0x000fe4000f8ef83a */
[----:B------:R-:W-:Y:S02]  /*2090*/  ULOP3.LUT UR4, UR4, 0x30, UR16, 0xf8, !UPT ;  /* 0x0000003004047892 */ /* 0x000fe4000f8ef810 */
[----:B------:R-:W-:Y:S02]  /*20a0*/  ULOP3.LUT UR5, UR5, 0x30, UR15, 0xf8, !UPT ;  /* 0x0000003005057892 */ /* 0x000fe4000f8ef80f */
[----:B------:R-:W-:-:S02]  /*20b0*/  USHF.L.U32 UR14, UR17, UR73, URZ ;  /* 0x00000049110e7299 */ /* 0x000fc400080006ff */
[----:B------:R-:W-:Y:S02]  /*20c0*/  USHF.L.U32 UR72, UR17, UR72, URZ ;  /* 0x0000004811487299 */ /* 0x000fe400080006ff */
[----:B------:R-:W-:Y:S02]  /*20d0*/  ULOP3.LUT UR11, UR11, 0x3fc0, URZ, 0xc0, !UPT ;  /* 0x00003fc00b0b7892 */ /* 0x000fe4000f8ec0ff */
[----:B------:R-:W-:Y:S02]  /*20e0*/  ULOP3.LUT UR10, UR10, 0x3fc0, URZ, 0xc0, !UPT ;  /* 0x00003fc00a0a7892 */ /* 0x000fe4000f8ec0ff */
[----:B------:R-:W-:Y:S02]  /*20f0*/  ULOP3.LUT UR9, UR9, 0x3fc0, URZ, 0xc0, !UPT ;  /* 0x00003fc009097892 */ /* 0x000fe4000f8ec0ff */
[----:B------:R-:W-:Y:S02]  /*2100*/  ULOP3.LUT UR8, UR8, 0x3fc0, URZ, 0xc0, !UPT ;  /* 0x00003fc008087892 */ /* 0x000fe4000f8ec0ff */
[----:B------:R-:W-:-:S02]  /*2110*/  ULOP3.LUT UR61, UR60, UR54, URZ, 0xfc, !UPT ;  /* 0x000000363c3d7292 */ /* 0x000fc4000f8efcff */
[----:B------:R-:W-:Y:S02]  /*2120*/  ULOP3.LUT UR59, UR58, UR54, URZ, 0xfc, !UPT ;  /* 0x000000363a3b7292 */ /* 0x000fe4000f8efcff */
[----:B------:R-:W-:Y:S02]  /*2130*/  ULOP3.LUT UR57, UR5, UR54, URZ, 0xfc, !UPT ;  /* 0x0000003605397292 */ /* 0x000fe4000f8efcff */
[----:B------:R-:W-:Y:S02]  /*2140*/  ULOP3.LUT UR55, UR4, UR54, URZ, 0xfc, !UPT ;  /* 0x0000003604377292 */ /* 0x000fe4000f8efcff */
[----:B------:R-:W-:Y:S02]  /*2150*/  UISETP.NE.AND UP0, UPT, UR75, URZ, UPT ;  /* 0x000000ff4b00728c */ /* 0x000fe4000bf05270 */
[----:B------:R-:W-:Y:S02]  /*2160*/  UIADD3 UR77, UPT, UPT, UR51, 0x50, URZ ;  /* 0x00000050334d7890 */ /* 0x000fe4000fffe0ff */
[----:B------:R-:W-:-:S02]  /*2170*/  ULOP3.LUT UR72, UR72, 0xffff, UR14, 0xc8, !UPT ;  /* 0x0000ffff48487892 */ /* 0x000fc4000f8ec80e */
[----:B------:R-:W-:Y:S02]  /*2180*/  ULOP3.LUT UR70, UR11, 0x10000, URZ, 0xfc, !UPT ;  /* 0x000100000b467892 */ /* 0x000fe4000f8efcff */
[----:B------:R-:W-:Y:S02]  /*2190*/  ULOP3.LUT UR71, UR10, 0x10000, URZ, 0xfc, !UPT ;  /* 0x000100000a477892 */ /* 0x000fe4000f8efcff */
[----:B------:R-:W-:Y:S02]  /*21a0*/  ULOP3.LUT UR48, UR9, 0x10000, URZ, 0xfc, !UPT ;  /* 0x0001000009307892 */ /* 0x000fe4000f8efcff */
[----:B------:R-:W-:Y:S02]  /*21b0*/  ULOP3.LUT UR49, UR8, 0x10000, URZ, 0xfc, !UPT ;  /* 0x0001000008317892 */ /* 0x000fe4000f8efcff */
[----:B------:R-:W-:Y:S01]  /*21c0*/  UISETP.NE.AND UP1, UPT, UR75, URZ, UPT ;  /* 0x000000ff4b00728c */ /* 0x000fe2000bf25270 */
[----:B------:R-:W-:Y:S01]  /*21d0*/  UMOV UR4, 0x1 ;  /* 0x0000000100047882 */ /* 0x000fe20000000000 */
[----:B------:R-:W-:Y:S01]  /*21e0*/  UMOV UR40, URZ ;  /* 0x000000ff00287c82 */ /* 0x000fe20008000000 */
[----:B------:R-:W-:Y:S01]  /*21f0*/  UMOV UR13, URZ ;  /* 0x000000ff000d7c82 */ /* 0x000fe20008000000 */
[----:B------:R-:W-:Y:S01]  /*2200*/  UMOV UR60, URZ ;  /* 0x000000ff003c7c82 */ /* 0x000fe20008000000 */
[----:B------:R-:W-:Y:S01]  /*2210*/  UMOV UR58, URZ ;  /* 0x000000ff003a7c82 */ /* 0x000fe20008000000 */
[----:B------:R-:W-:Y:S01]  /*2220*/  UMOV UR56, URZ ;  /* 0x000000ff00387c82 */ /* 0x000fe20008000000 */
[----:B------:R-:W-:-:S05]  /*2230*/  UMOV UR54, URZ ;  /* 0x000000ff00367c82 */ /* 0x000fca0008000000 */
.L_x_46:
[----:B------:R-:W-:Y:S01]  /*2240*/  PLOP3.LUT P0, PT, PT, PT, UP0, 0x80, 0x8 ;  /* 0x000000000008781c */ /* 0x000fe20003f0f008 */
[----:B------:R-:W-:Y:S01]  /*2250*/  @!UP0 USHF.L.U32 UR6, UR40, 0x1f, URZ ;  /* 0x0000001f28068899 */ /* 0x000fe200080006ff */
[----:B---3--:R-:W-:Y:S01]  /*2260*/  PLOP3.LUT P3, PT, PT, PT, PT, 0x80, 0x8 ;  /* 0x000000000008781c */ /* 0x008fe20003f6f070 */
[----:B------:R-:W-:Y:S01]  /*2270*/  @!UP0 ULEA UR7, UR13, UR51, 0x3 ;  /* 0x000000330d078291 */ /* 0x000fe2000f8e18ff */
[----:B------:R-:W-:Y:S01]  /*2280*/  PLOP3.LUT P2, PT, PT, PT, PT, 0x8, 0x80 ;  /* 0x000000000080781c */ /* 0x000fe20003f4e170 */
[----:B------:R-:W-:Y:S02]  /*2290*/  @!UP0 USHF.L.U32 UR5, UR4, 0x1f, URZ ;  /* 0x0000001f04058899 */ /* 0x000fe400080006ff */
[----:B----4-:R-:W-:Y:S01]  /*22a0*/  IMAD.U32 R2, RZ, RZ, UR6 ;  /* 0x00000006ff027e24 */ /* 0x010fe2000f8e00ff */
[----:B------:R-:W-:Y:S02]  /*22b0*/  ULOP3.LUT UR74, UR4, 0x1, URZ, 0x3c, !UPT ;  /* 0x00000001044a7892 */ /* 0x000fe4000f8e3cff */
[----:B------:R-:W-:Y:S01]  /*22c0*/  UPLOP3.LUT UP4, UPT, UPT, UPT, UPT, 0x40, 0x4 ;  /* 0x000000000004789c */ /* 0x000fe20003f8e870 */
[----:B------:R-:W-:Y:S01]  /*22d0*/  IMAD.U32 R0, RZ, RZ, UR5 ;  /* 0x00000005ff007e24 */ /* 0x000fe2000f8e00ff */
[----:B------:R-:W-:-:S02]  /*22e0*/  UIMAD UR41, UR74, 0xd0, UR12 ;  /* 0x000000d04a2978a4 */ /* 0x000fc4000f8e020c */
[----:B------:R1:W2:Y:S01]  /*22f0*/  @!P0 SYNCS.PHASECHK.TRANS64.TRYWAIT P3, [UR7], R2 ;  /* 0x00000002ff0085a7 */ /* 0x0002a20008061107 */
[----:B------:R-:W3:Y:S02]  /*2300*/  @!P0 SYNCS.PHASECHK.TRANS64.TRYWAIT P1, [UR51+0x58], R0 ;  /* 0x00005800ff0085a7 */ /* 0x000ee40008021133 */
[----:B---3--:R-:W-:-:S13]  /*2310*/  @!P0 PLOP3.LUT P2, PT, P1, PT, PT, 0x8, 0x80 ;  /* 0x000000000080881c */ /* 0x008fda0000f4e170 */
[----:B-12---:R-:W-:Y:S05]  /*2320*/  @!P2 BRA `(.L_x_38) ;  /* 0x000000000010a947 */ /* 0x006fea0003800000 */
[----:B------:R-:W-:-:S06]  /*2330*/  USHF.L.U32 UR4, UR4, 0x1f, URZ ;  /* 0x0000001f04047899 */ /* 0x000fcc00080006ff */
[----:B------:R-:W-:-:S04]  /*2340*/  MOV R0, UR4 ;  /* 0x0000000400007c02 */ /* 0x000fc80008000f00 */
[----:B------:R-:W1:Y:S02]  /*2350*/  SYNCS.PHASECHK.TRANS64.TRYWAIT P0, [UR51+0x58], R0 ;  /* 0x00005800ff0075a7 */ /* 0x000e640008001133 */
[----:B-1----:R-:W-:Y:S05]  /*2360*/  @!P0 BRA `(.L_x_39) ;  /* 0x0000003c00688947 */ /* 0x002fea0003800000 */
.L_x_38:
[----:B------:R-:W-:Y:S01]  /*2370*/  UMOV UR50, URZ ;  /* 0x000000ff00327c82 */ /* 0x000fe20008000000 */
.L_x_43:
[----:B--23--:R-:W-:Y:S05]  /*2380*/  BRA.U UP0, `(.L_x_40) ;  /* 0x0000000500147547 */ /* 0x00cfea000b800000 */
[----:B------:R-:W-:Y:S02]  /*2390*/  USHF.L.U32 UR5, UR13, 0xa, URZ ;  /* 0x0000000a0d057899 */ /* 0x000fe400080006ff */
[----:B------:R-:W-:Y:S02]  /*23a0*/  ULEA UR6, UR13, UR71, 0x7 ;  /* 0x000000470d067291 */ /* 0x000fe4000f8e38ff */
[----:B------:R-:W-:Y:S02]  /*23b0*/  UIADD3 UR9, UPT, UPT, UR5, 0x6, URZ ;  /* 0x0000000605097890 */ /* 0x000fe4000fffe0ff */
[----:B------:R-:W-:Y:S02]  /*23c0*/  ULEA UR4, UR13, UR70, 0x8 ;  /* 0x000000460d047291 */ /* 0x000fe4000f8e40ff */
[----:B------:R-:W-:Y:S02]  /*23d0*/  ULEA UR38, UR13, UR51, 0x3 ;  /* 0x000000330d267291 */ /* 0x000fe4000f8e18ff */
[----:B------:R-:W-:Y:S02]  /*23e0*/  UIADD3 UR16, UPT, UPT, UR5, UR49, URZ ;  /* 0x0000003105107290 */ /* 0x000fe4000fffe0ff */
[----:B------:R-:W-:Y:S02]  /*23f0*/  UIADD3 UR14, UPT, UPT, UR5, UR48, URZ ;  /* 0x00000030050e7290 */ /* 0x000fe4000fffe0ff */
[----:B------:R-:W-:Y:S02]  /*2400*/  UIADD3 UR10, UPT, UPT, UR49, 0x2, UR5 ;  /* 0x00000002310a7890 */ /* 0x000fe4000fffe005 */
[----:B------:R-:W-:Y:S02]  /*2410*/  UIADD3 UR8, UPT, UPT, UR48, 0x2, UR5 ;  /* 0x0000000230087890 */ /* 0x000fe4000fffe005 */
[----:B------:R-:W-:Y:S02]  /*2420*/  UIADD3 UR46, UPT, UPT, UR49, 0x4, UR5 ;  /* 0x00000004312e7890 */ /* 0x000fe4000fffe005 */
[----:B------:R-:W-:Y:S02]  /*2430*/  UIADD3 UR44, UPT, UPT, UR48, 0x4, UR5 ;  /* 0x00000004302c7890 */ /* 0x000fe4000fffe005 */
[----:B------:R-:W-:Y:S02]  /*2440*/  UIADD3 UR42, UPT, UPT, UR9, UR49, URZ ;  /* 0x00000031092a7290 */ /* 0x000fe4000fffe0ff */
[----:B------:R-:W-:Y:S02]  /*2450*/  UIADD3 UR52, UPT, UPT, UR9, UR48, URZ ;  /* 0x0000003009347290 */ /* 0x000fe4000fffe0ff */
[----:B------:R-:W-:Y:S02]  /*2460*/  UIADD3 UR36, UPT, UPT, UR6, 0x20, URZ ;  /* 0x0000002006247890 */ /* 0x000fe4000fffe0ff */
        /* <DEDUP_REMOVED lines=9> */
[----:B------:R-:W-:Y:S01]  /*2500*/  UIADD3 UR53, UPT, UPT, UR38, 0x28, URZ ;  /* 0x0000002826357890 */ /* 0x000fe2000fffe0ff */
[----:B------:R-:W-:Y:S01]  /*2510*/  UMOV UR7, 0x4008 ;  /* 0x0000400800077882 */ /* 0x000fe20000000000 */
        /* <DEDUP_REMOVED lines=15> */
[----:B------:R-:W-:Y:S05]  /*2610*/  @P3 BRA `(.L_x_41) ;  /* 0x0000000000103947 */ /* 0x000fea0003800000 */
[----:B------:R-:W-:Y:S06]  /*2620*/  USHF.L.U32 UR39, UR40, 0x1f, URZ ;  /* 0x0000001f28277899 */ /* 0x000fec00080006ff */
[----:B-1----:R-:W-:Y:S04]  /*2630*/  MOV R0, UR39 ;  /* 0x0000002700007c02 */ /* 0x002fe80008000f00 */
[----:B------:R-:W1:Y:S02]  /*2640*/  SYNCS.PHASECHK.TRANS64.TRYWAIT P0, [UR38], R0 ;  /* 0x00000000ff0075a7 */ /* 0x000e640008001126 */
[----:B-1----:R-:W-:Y:S05]  /*2650*/  @!P0 BRA `(.L_x_42) ;  /* 0x0000003800cc8947 */ /* 0x002fea0003800000 */
.L_x_41:
[----:B------:R2:W-:Y:S01]  /*2660*/  UTCCP.T.S.2CTA.4x32dp128bit tmem[UR12+0x1d0], gdesc[UR6] ;  /* 0x0001d0060c0079e7 */ /* 0x0005e20009300000 */
        /* <DEDUP_REMOVED lines=11> */
[----:B------:R2:W-:Y:S01]  /*2720*/  UTCOMMA.2CTA.4X gdesc[UR14], gdesc[UR16], tmem[UR41], tmem[UR60], idesc[UR61], tmem[UR68], UP4 ;  /* 0x80443c100e0075ea */ /* 0x0005e2000a200029 */
[----:B------:R-:W-:Y:S01]  /*2730*/  UPLOP3.LUT UP4, UPT, UPT, UPT, UPT, 0x80, 0x8 ;  /* 0x000000000008789c */ /* 0x000fe20003f8f070 */
[----:B------:R2:W-:Y:S01]  /*2740*/  UTCOMMA.2CTA.4X gdesc[UR8], gdesc[UR10], tmem[UR41], tmem[UR58], idesc[UR59], tmem[UR66], UPT ;  /* 0x80423a0a080075ea */ /* 0x0005e2000ba00029 */
[----:B------:R-:W-:Y:S01]  /*2750*/  UMOV UR47, 0x40004040 ;  /* 0x40004040002f7882 */ /* 0x000fe20000000000 */
[----:B------:R-:W-:Y:S01]  /*2760*/  UMOV UR45, 0x40004040 ;  /* 0x40004040002d7882 */ /* 0x000fe20000000000 */
[----:B------:R-:W-:Y:S01]  /*2770*/  UMOV UR43, 0x40004040 ;  /* 0x40004040002b7882 */ /* 0x000fe20000000000 */
[----:B------:R-:W-:Y:S01]  /*2780*/  UMOV UR38, UR52 ;  /* 0x0000003400267c82 */ /* 0x000fe20008000000 */
[----:B------:R-:W-:Y:S01]  /*2790*/  UMOV UR39, 0x40004040 ;  /* 0x4000404000277882 */ /* 0x000fe20000000000 */
[----:B------:R2:W-:Y:S01]  /*27a0*/  UTCOMMA.2CTA.4X gdesc[UR44], gdesc[UR46], tmem[UR41], tmem[UR56], idesc[UR57], tmem[UR64], UPT ;  /* 0x8040382e2c0075ea */ /* 0x0005e2000ba00029 */
[----:B------:R2:W-:Y:S01]  /*27b0*/  UTCOMMA.2CTA.4X gdesc[UR38], gdesc[UR42], tmem[UR41], tmem[UR54], idesc[UR55], tmem[UR62], UPT ;  /* 0x803e362a260075ea */ /* 0x0005e2000ba00029 */
[----:B------:R2:W-:Y:S01]  /*27c0*/  UTCBAR.2CTA.MULTICAST [UR53], URZ, UR72 ;  /* 0x000000ff350073e9 */ /* 0x0005e20008200848 */
[----:B------:R-:W-:Y:S01]  /*27d0*/  NOP ;  /* 0x0000000000007918 */ /* 0x000fe20000000000 */
.L_x_40:
[----:B--2---:R-:W-:Y:S01]  /*27e0*/  UIADD3 UR4, UPT, UPT, UR13, 0x1, URZ ;  /* 0x000000010d047890 */ /* 0x004fe2000fffe0ff */
[----:B------:R-:W-:Y:S01]  /*27f0*/  PLOP3.LUT P3, PT, PT, PT, PT, 0x80, 0x8 ;  /* 0x000000000008781c */ /* 0x000fe20003f6f070 */
[----:B------:R-:W-:Y:S02]  /*2800*/  UISETP.GT.U32.AND UP3, UPT, UR50, 0xe, UPT ;  /* 0x0000000e3200788c */ /* 0x000fe4000bf64070 */
[----:B------:R-:W-:Y:S02]  /*2810*/  UISETP.NE.AND UP2, UPT, UR4, 0x5, UPT ;  /* 0x000000050400788c */ /* 0x000fe4000bf45270 */
[----:B------:R-:W-:Y:S02]  /*2820*/  UISETP.NE.OR UP3, UPT, UR75, URZ, UP3 ;  /* 0x000000ff4b00728c */ /* 0x000fe40009f65670 */
[----:B------:R-:W-:Y:S02]  /*2830*/  USEL UR5, URZ, 0x1, UP2 ;  /* 0x00000001ff057887 */ /* 0x000fe40009000000 */
[----:B------:R-:W-:Y:S02]  /*2840*/  USEL UR13, UR4, URZ, UP2 ;  /* 0x000000ff040d7287 */ /* 0x000fe40009000000 */
[----:B------:R-:W-:Y:S01]  /*2850*/  ULOP3.LUT UR40, UR40, UR5, URZ, 0x3c, !UPT ;  /* 0x0000000528287292 */ /* 0x000fe2000f8e3cff */
[----:B------:R-:W-:Y:S04]  /*2860*/  PLOP3.LUT P0, PT, PT, PT, UP3, 0x80, 0x8 ;  /* 0x000000000008781c */ /* 0x000fe80003f0f038 */
[----:B------:R-:W-:Y:S02]  /*2870*/  @!UP3 USHF.L.U32 UR4, UR40, 0x1f, URZ ;  /* 0x0000001f2804b899 */ /* 0x000fe400080006ff */
[----:B------:R-:W-:Y:S04]  /*2880*/  @!UP3 ULEA UR5, UR13, UR51, 0x3 ;  /* 0x000000330d05b291 */ /* 0x000fe8000f8e18ff */
[----:B-1----:R-:W-:Y:S01]  /*2890*/  IMAD.U32 R0, RZ, RZ, UR4 ;  /* 0x00000004ff007e24 */ /* 0x002fe2000f8e00ff */
[----:B------:R-:W-:Y:S04]  /*28a0*/  UIADD3 UR4, UPT, UPT, UR50, 0x1, URZ ;  /* 0x0000000132047890 */ /* 0x000fe8000fffe0ff */
[----:B------:R2:W3:Y:S01]  /*28b0*/  @!P0 SYNCS.PHASECHK.TRANS64.TRYWAIT P3, [UR5], R0 ;  /* 0x00000000ff0085a7 */ /* 0x0004e20008061105 */
[----:B------:R-:W-:Y:S02]  /*28c0*/  UISETP.NE.AND UP2, UPT, UR4, 0x10, UPT ;  /* 0x000000100400788c */ /* 0x000fe4000bf45270 */
[----:B------:R-:W-:Y:S07]  /*28d0*/  UMOV UR50, UR4 ;  /* 0x0000000400327c82 */ /* 0x000fee0008000000 */
[----:B------:R-:W-:Y:S05]  /*28e0*/  BRA.U UP2, `(.L_x_43) ;  /* 0xfffffff902a47547 */ /* 0x000fea000b83ffff */
[----:B------:R-:W-:Y:S02]  /*28f0*/  LEA R2, R5, UR51, 0x3 ;  /* 0x0000003305027c11 */ /* 0x000fe4000f8e18ff */
[----:B------:R-:W-:Y:S01]  /*2900*/  SHF.L.U32 R3, R4, 0x1f, RZ ;  /* 0x0000001f04037819 */ /* 0x000fe200000006ff */
[----:B------:R-:W-:Y:S06]  /*2910*/  BRA.U UP1, `(.L_x_44) ;  /* 0x0000000101187547 */ /* 0x000fec000b800000 */
[----:B------:R-:W-:-:S06]  /*2920*/  USHF.L.U32 UR4, UR74, 0x1f, URZ ;  /* 0x0000001f4a047899 */ /* 0x000fcc00080006ff */
[----:B--2---:R-:W-:Y:S01]  /*2930*/  MOV R0, UR4 ;  /* 0x0000000400007c02 */ /* 0x004fe20008000f00 */
[----:B------:R-:W-:Y:S02]  /*2940*/  UMOV UR4, 0x3 ;  /* 0x0000000300047882 */ /* 0x000fe40000000000 */
[----:B------:R1:W-:Y:S01]  /*2950*/  UTCBAR.2CTA.MULTICAST [UR77], URZ, UR4 ;  /* 0x000000ff4d0073e9 */ /* 0x0003e20008200804 */
[----:B------:R1:W-:Y:S01]  /*2960*/  SYNCS.PHASECHK.TRANS64.TRYWAIT PT, [UR51+0x58], R0 ;  /* 0x00005800ff0075a7 */ /* 0x0003e200080e1133 */
[----:B------:R-:W-:Y:S02]  /*2970*/  NOP ;  /* 0x0000000000007918 */ /* 0x000fe40000000000 */
.L_x_44:
[----:B------:R-:W4:Y:S02]  /*2980*/  SYNCS.PHASECHK.TRANS64.TRYWAIT P0, [R2+URZ+0x60], R3 ;  /* 0x00006003020075a7 */ /* 0x000f2400080011ff */
[----:B----4-:R-:W-:Y:S05]  /*2990*/  @!P0 BRA `(.L_x_45) ;  /* 0x00000038001c8947 */ /* 0x010fea0003800000 */
.L_x_104:
[C---:B-12---:R-:W-:Y:S01]  /*29a0*/  LEA R0, R5.reuse, UR51, 0x4 ;  /* 0x0000003305007c11 */ /* 0x046fe2000f8e20ff */
[----:B------:R-:W-:Y:S01]  /*29b0*/  VIADD R5, R5, 0x1 ;  /* 0x0000000105057836 */ /* 0x000fe20000000000 */
[----:B------:R-:W-:Y:S01]  /*29c0*/  UMOV UR4, UR74 ;  /* 0x0000004a00047c82 */ /* 0x000fe20008000000 */
[----:B------:R-:W-:-:S03]  /*29d0*/  IMAD.MOV.U32 R3, RZ, RZ, 0x1 ;  /* 0x00000001ff037424 */ /* 0x000fc600078e00ff */
[----:B------:R-:W1:Y:S01]  /*29e0*/  LDS R0, [R0+0x34c1c] ;  /* 0x034c1c0000007984 */ /* 0x000e620000000800 */
[C---:B------:R-:W-:Y:S01]  /*29f0*/  ISETP.NE.AND P1, PT, R5.reuse, 0x2, PT ;  /* 0x000000020500780c */ /* 0x040fe20003f25270 */
[----:B------:R2:W-:Y:S06]  /*2a00*/  MEMBAR.ALL.CTA ;  /* 0x0000000000007992 */ /* 0x0005ec0000008000 */
[----:B--2---:R-:W2:Y:S01]  /*2a10*/  FENCE.VIEW.ASYNC.S ;  /* 0x00000000000073c6 */ /* 0x004ea20000000000 */
[----:B------:R-:W-:Y:S01]  /*2a20*/  SEL R5, R5, RZ, P1 ;  /* 0x000000ff05057207 */ /* 0x000fe20000800000 */
[----:B--2---:R2:W-:Y:S01]  /*2a30*/  SYNCS.ARRIVE.TRANS64.ART0 RZ, [R2+URZ+0x70], R3 ;  /* 0x0000700302ff79a7 */ /* 0x0045e200085000ff */
[----:B-1----:R-:W-:-:S02]  /*2a40*/  ISETP.NE.AND P0, PT, R0, 0x1, PT ;  /* 0x000000010000780c */ /* 0x002fc40003f05270 */
[----:B--2---:R-:W-:-:S04]  /*2a50*/  SEL R3, RZ, 0x1, P1 ;  /* 0x00000001ff037807 */ /* 0x004fc80000800000 */
[----:B------:R-:W-:-:S07]  /*2a60*/  LOP3.LUT R4, R4, R3, RZ, 0x3c, !PT ;  /* 0x0000000304047212 */ /* 0x000fce00078e3cff */
[----:B------:R-:W-:Y:S05]  /*2a70*/  @!P0 BRA `(.L_x_46) ;  /* 0xfffffff400f08947 */ /* 0x000fea000383ffff */
.L_x_37:
[----:B------:R-:W-:-:S09]  /*2a80*/  UISETP.NE.AND UP0, UPT, UR73, URZ, UPT ;  /* 0x000000ff4900728c */ /* 0x000fd2000bf05270 */
[----:B------:R-:W-:Y:S05]  /*2a90*/  BRA.U UP0, `(.L_x_47) ;  /* 0x00000001006c7547 */ /* 0x000fea000b800000 */
[----:B------:R-:W-:Y:S01]  /*2aa0*/  USHF.L.U32 UR4, UR74, 0x1f, URZ ;  /* 0x0000001f4a047899 */ /* 0x000fe200080006ff */
[----:B------:R-:W-:-:S05]  /*2ab0*/  MOV R0, UR51 ;  /* 0x0000003300007c02 */ /* 0x000fca0008000f00 */
[----:B----4-:R-:W-:Y:S02]  /*2ac0*/  MOV R2, UR4 ;  /* 0x0000000400027c02 */ /* 0x010fe40008000f00 */
[----:B------:R-:W-:-:S04]  /*2ad0*/  MOV R3, UR4 ;  /* 0x0000000400037c02 */ /* 0x000fc80008000f00 */
[----:B------:R1:W2:Y:S03]  /*2ae0*/  SYNCS.PHASECHK.TRANS64.TRYWAIT P0, [R0+URZ+0x58], R3 ;  /* 0x00005803000075a7 */ /* 0x0002a600080011ff */
[----:B--2---:R-:W-:Y:S05]  /*2af0*/  @!P0 NANOSLEEP.SYNCS 0x989680 ;  /* 0x009896800000895d */ /* 0x004fea0003900000 */
[----:B------:R-:W2:Y:S02]  /*2b00*/  @!P0 SYNCS.PHASECHK.TRANS64 P0, [R0+URZ+0x58], R3 ;  /* 0x00005803000085a7 */ /* 0x000ea400080010ff */
[----:B--2---:R-:W-:Y:S05]  /*2b10*/  @P0 BRA `(.L_x_47) ;  /* 0x00000000004c0947 */ /* 0x004fea0003800000 */
.L_x_48:
[----:B--2---:R2:W4:Y:S02]  /*2b20*/  SYNCS.PHASECHK.TRANS64.TRYWAIT P0, [R0+URZ+0x58], R3 ;  /* 0x00005803000075a7 */ /* 0x00452400080011ff */
[----:B----4-:R-:W-:Y:S05]  /*2b30*/  @!P0 NANOSLEEP.SYNCS 0x989680 ;  /* 0x009896800000895d */ /* 0x010fea0003900000 */
[----:B------:R-:W4:Y:S02]  /*2b40*/  @!P0 SYNCS.PHASECHK.TRANS64 P0, [R0+URZ+0x58], R3 ;  /* 0x00005803000085a7 */ /* 0x000f2400080010ff */
[----:B----4-:R-:W-:Y:S05]  /*2b50*/  @!P0 BRA `(.L_x_48) ;  /* 0xfffffffc00f08947 */ /* 0x010fea000383ffff */
[----:B------:R-:W-:Y:S05]  /*2b60*/  BRA `(.L_x_47) ;  /* 0x0000000000387947 */ /* 0x000fea0003800000 */
.L_x_35:
[----:B------:R-:W-:-:S13]  /*2b70*/  ISETP.NE.AND P0, PT, R86, RZ, PT ;  /* 0x000000ff5600720c */ /* 0x000fda0003f05270 */
[----:B------:R-:W-:Y:S05]  /*2b80*/  @P0 BRA `(.L_x_49) ;  /* 0x00000000002c0947 */ /* 0x000fea0003800000 */
[----:B------:R-:W4:Y:S01]  /*2b90*/  S2UR UR6, SR_CgaCtaId ;  /* 0x00000000000679c3 */ /* 0x000f220000008800 */
[----:B------:R-:W-:Y:S01]  /*2ba0*/  UMOV UR4, 0x400 ;  /* 0x0000040000047882 */ /* 0x000fe20000000000 */
[----:B------:R-:W-:Y:S01]  /*2bb0*/  UMOV UR5, 0x20 ;  /* 0x0000002000057882 */ /* 0x000fe20000000000 */
[----:B------:R-:W-:Y:S01]  /*2bc0*/  ELECT P0, URZ, PT ;  /* 0x0000000000ff782f */ /* 0x000fe20003800000 */
[----:B----4-:R-:W-:Y:S02]  /*2bd0*/  ULEA UR6, UR6, UR4, 0x18 ;  /* 0x0000000406067291 */ /* 0x010fe4000f8ec0ff */
[----:B------:R-:W-:-:S04]  /*2be0*/  UIADD3 UR4, UPT, UPT, -UR5, 0x100000, URZ ;  /* 0x0010000005047890 */ /* 0x000fc8000fffe1ff */
[----:B------:R-:W-:Y:S02]  /*2bf0*/  USHF.L.U32 UR5, UR4, 0xb, URZ ;  /* 0x0000000b04057899 */ /* 0x000fe400080006ff */
[----:B------:R-:W-:Y:S01]  /*2c00*/  USHF.L.U32 UR4, UR4, 0x1, URZ ;  /* 0x0000000104047899 */ /* 0x000fe200080006ff */
[----:B------:R-:W4:Y:S11]  /*2c10*/  FENCE.VIEW.ASYNC.S ;  /* 0x00000000000073c6 */ /* 0x000f360000000000 */
[----:B----4-:R4:W1:Y:S01]  /*2c20*/  SYNCS.EXCH.64 URZ, [UR6+0x80], UR4 ;  /* 0x0000800406ff75b2 */ /* 0x0108620008000100 */
[----:B------:R-:W-:Y:S01]  /*2c30*/  NOP ;  /* 0x0000000000007918 */ /* 0x000fe20000000000 */
.L_x_49:
[----:B------:R-:W-:Y:S01]  /*2c40*/  NOP ;  /* 0x0000000000007918 */ /* 0x000fe20000000000 */
.L_x_47:
[C---:B------:R-:W-:Y:S02]  /*2c50*/  ISETP.NE.AND P0, PT, R86.reuse, RZ, PT ;  /* 0x000000ff5600720c */ /* 0x040fe40003f05270 */
[----:B------:R-:W-:-:S11]  /*2c60*/  ISETP.GT.AND P1, PT, R86, 0x3, PT ;  /* 0x000000035600780c */ /* 0x000fd60003f24270 */
[----:B------:R-:W-:Y:S05]  /*2c70*/  @P0 BRA `(.L_x_50) ;  /* 0x00000000002c0947 */ /* 0x000fea0003800000 */
[----:B----4-:R-:W4:Y:S01]  /*2c80*/  S2UR UR6, SR_CgaCtaId ;  /* 0x00000000000679c3 */ /* 0x010f220000008800 */
        /* <DEDUP_REMOVED lines=8> */
[----:B----4-:R4:W2:Y:S01]  /*2d10*/  SYNCS.EXCH.64 URZ, [UR6+0x80], UR4 ;  /* 0x0000800406ff75b2 */ /* 0x0108a20008000100 */
[----:B------:R-:W-:Y:S01]  /*2d20*/  NOP ;  /* 0x0000000000007918 */ /* 0x000fe20000000000 */
.L_x_50:
[----:B------:R-:W-:Y:S01]  /*2d30*/  NOP ;  /* 0x0000000000007918 */ /* 0x000fe20000000000 */
[----:B------:R-:W-:Y:S01]  /*2d40*/  @P1 NOP ;  /* 0x0000000000001918 */ /* 0x000fe20000000000 */
[----:B------:R-:W-:Y:S05]  /*2d50*/  @P1 BRA `(.L_x_51) ;  /* 0x0000003000141947 */ /* 0x000fea0003800000 */
        /* <DEDUP_REMOVED lines=10> */
[----:B----4-:R4:W3:Y:S01]  /*2e00*/  SYNCS.EXCH.64 URZ, [UR6+0x80], UR4 ;  /* 0x0000800406ff75b2 */ /* 0x0108e20008000100 */
[----:B------:R-:W-:Y:S01]  /*2e10*/  NOP ;  /* 0x0000000000007918 */ /* 0x000fe20000000000 */
.L_x_52:
[----:B------:R-:W-:Y:S01]  /*2e20*/  NOP ;  /* 0x0000000000007918 */ /* 0x000fe20000000000 */
[----:B------:R-:W-:Y:S05]  /*2e30*/  @P0 BRA `(.L_x_53) ;  /* 0x00000004008c0947 */ /* 0x000fea0003800000 */
[----:B------:R-:W5:Y:S01]  /*2e40*/  S2R R5, SR_CgaCtaId ;  /* 0x0000000000057919 */ /* 0x000f620000008800 */
[----:B-123--:R-:W-:Y:S01]  /*2e50*/  NOP ;  /* 0x0000000000007918 */ /* 0x00efe20000000000 */
[----:B------:R-:W-:Y:S02]  /*2e60*/  MOV R0, 0x40 ;  /* 0x0000004000007802 */ /* 0x000fe40000000f00 */
[----:B------:R-:W-:Y:S02]  /*2e70*/  MOV R4, 0x400 ;  /* 0x0000040000047802 */ /* 0x000fe40000000f00 */
[C---:B-----5:R-:W-:Y:S02]  /*2e80*/  LEA R0, R5.reuse, R0, 0x18 ;  /* 0x0000000005007211 */ /* 0x060fe400078ec0ff */
[----:B------:R-:W-:-:S04]  /*2e90*/  LEA R4, R5, R4, 0x18 ;  /* 0x0000000405047211 */ /* 0x000fc800078ec0ff */
[----:B------:R-:W1:Y:S02]  /*2ea0*/  LDS.U8 R0, [R0] ;  /* 0x0000000000007984 */ /* 0x000e640000000000 */
[----:B-1----:R-:W-:-:S13]  /*2eb0*/  ISETP.NE.AND P0, PT, R0, RZ, PT ;  /* 0x000000ff0000720c */ /* 0x002fda0003f05270 */
[----:B------:R-:W-:Y:S05]  /*2ec0*/  @P0 BRA `(.L_x_54) ;  /* 0x0000000400500947 */ /* 0x000fea0003800000 */
[C---:B------:R-:W-:Y:S02]  /*2ed0*/  LOP3.LUT R0, R5.reuse, 0x1, RZ, 0xc0, !PT ;  /* 0x0000000105007812 */ /* 0x040fe400078ec0ff */
[----:B------:R-:W-:Y:S02]  /*2ee0*/  LOP3.LUT R10, R5, 0x1, RZ, 0x3c, !PT ;  /* 0x00000001050a7812 */ /* 0x000fe400078e3cff */
[----:B------:R-:W-:-:S13]  /*2ef0*/  ISETP.NE.U32.AND P1, PT, R0, 0x1, PT ;  /* 0x000000010000780c */ /* 0x000fda0003f25070 */
[----:B------:R-:W-:Y:S05]  /*2f00*/  @!P1 BRA `(.L_x_55) ;  /* 0x0000000000c49947 */ /* 0x000fea0003800000 */
[----:B------:R-:W-:Y:S01]  /*2f10*/  ELECT P0, URZ, PT ;  /* 0x0000000000ff782f */ /* 0x000fe20003800000 */
[----:B------:R-:W-:-:S12]  /*2f20*/  BSSY B0, `(.L_x_55) ;  /* 0x000002f000007945 */ /* 0x000fd80003800000 */
[----:B------:R-:W-:Y:S05]  /*2f30*/  @!P0 BRA `(.L_x_56) ;  /* 0x0000000000b48947 */ /* 0x000fea0003800000 */
[----:B----4-:R-:W-:-:S05]  /*2f40*/  UMOV UR4, 0x10 ;  /* 0x0000001000047882 */ /* 0x010fca0000000000 */
[----:B------:R-:W-:Y:S04]  /*2f50*/  DEPBAR.LE SB1, 0x36 ;  /* 0x00009d800000791a */ /* 0x000fe80000000000 */
[----:B------:R-:W1:Y:S02]  /*2f60*/  UTCATOMSWS.2CTA.FIND_AND_SET.ALIGN UP0, UR4, UR4 ;  /* 0x00000004000475e3 */ /* 0x000e640008200800 */
[----:B-1----:R-:W-:Y:S01]  /*2f70*/  PLOP3.LUT P0, PT, PT, PT, UP0, 0x80, 0x8 ;  /* 0x000000000008781c */ /* 0x002fe20003f0f008 */
[----:B------:R-:W-:-:S03]  /*2f80*/  IMAD.U32 R13, RZ, RZ, UR4 ;  /* 0x00000004ff0d7e24 */ /* 0x000fc6000f8e00ff */
[----:B------:R-:W-:-:S04]  /*2f90*/  SEL R0, RZ, 0xffffffff, !P0 ;  /* 0xffffffffff007807 */ /* 0x000fc80004000000 */
[----:B------:R-:W-:-:S13]  /*2fa0*/  ISETP.NE.AND P0, PT, R0, RZ, PT ;  /* 0x000000ff0000720c */ /* 0x000fda0003f05270 */
[----:B------:R-:W-:Y:S05]  /*2fb0*/  @P0 BRA `(.L_x_57) ;  /* 0x0000000000240947 */ /* 0x000fea0003800000 */
.L_x_58:
[----:B------:R-:W-:Y:S05]  /*2fc0*/  NANOSLEEP 0x64 ;  /* 0x000000640000795d */ /* 0x000fea0003800000 */
[----:B------:R-:W-:-:S05]  /*2fd0*/  UMOV UR4, 0x10 ;  /* 0x0000001000047882 */ /* 0x000fca0000000000 */
[----:B------:R-:W-:Y:S04]  /*2fe0*/  DEPBAR.LE SB1, 0x36 ;  /* 0x00009d800000791a */ /* 0x000fe80000000000 */
[----:B------:R-:W1:Y:S02]  /*2ff0*/  UTCATOMSWS.2CTA.FIND_AND_SET.ALIGN UP0, UR4, UR4 ;  /* 0x00000004000475e3 */ /* 0x000e640008200800 */
[----:B-1----:R-:W-:Y:S01]  /*3000*/  PLOP3.LUT P0, PT, PT, PT, UP0, 0x80, 0x8 ;  /* 0x000000000008781c */ /* 0x002fe20003f0f008 */
[----:B------:R-:W-:-:S03]  /*3010*/  IMAD.U32 R13, RZ, RZ, UR4 ;  /* 0x00000004ff0d7e24 */ /* 0x000fc6000f8e00ff */
[----:B------:R-:W-:-:S04]  /*3020*/  SEL R0, RZ, 0xffffffff, !P0 ;  /* 0xffffffffff007807 */ /* 0x000fc80004000000 */
[----:B------:R-:W-:-:S13]  /*3030*/  ISETP.NE.AND P0, PT, R0, RZ, PT ;  /* 0x000000ff0000720c */ /* 0x000fda0003f05270 */
[----:B------:R-:W-:Y:S05]  /*3040*/  @!P0 BRA `(.L_x_58) ;  /* 0xfffffffc00dc8947 */ /* 0x000fea000383ffff */
.L_x_57:
[----:B------:R-:W-:Y:S01]  /*3050*/  MOV R0, 0x60 ;  /* 0x0000006000007802 */ /* 0x000fe20000000f00 */
[----:B------:R-:W-:Y:S02]  /*3060*/  VIADD R7, R4, 0x88 ;  /* 0x0000008804077836 */ /* 0x000fe40000000000 */
[----:B------:R-:W-:Y:S01]  /*3070*/  IMAD.MOV.U32 R8, RZ, RZ, 0x4 ;  /* 0x00000004ff087424 */ /* 0x000fe200078e00ff */
[----:B------:R-:W-:Y:S02]  /*3080*/  LEA R11, R5, R0, 0x18 ;  /* 0x00000000050b7211 */ /* 0x000fe400078ec0ff */
[----:B------:R-:W-:-:S03]  /*3090*/  MOV R0, 0x58 ;  /* 0x0000005800007802 */ /* 0x000fc60000000f00 */
[----:B------:R-:W1:Y:S01]  /*30a0*/  LDS R14, [R11] ;  /* 0x000000000b0e7984 */ /* 0x000e620000000800 */
[----:B------:R-:W-:Y:S01]  /*30b0*/  LEA R3, R5, R0, 0x18 ;  /* 0x0000000005037211 */ /* 0x000fe200078ec0ff */
[----:B-1----:R-:W-:-:S04]  /*30c0*/  IMAD.U32 R14, R14, -0x80000000, RZ ;  /* 0x800000000e0e7824 */ /* 0x002fc800078e00ff */
[----:B------:R-:W1:Y:S02]  /*30d0*/  SYNCS.PHASECHK.TRANS64.TRYWAIT P0, [R3+URZ], R14 ;  /* 0x0000000e030075a7 */ /* 0x000e6400080011ff */
[----:B-1----:R-:W-:Y:S05]  /*30e0*/  @P0 BRA `(.L_x_59) ;  /* 0x0000000000080947 */ /* 0x002fea0003800000 */
[----:B------:R-:W1:Y:S02]  /*30f0*/  SYNCS.PHASECHK.TRANS64.TRYWAIT P0, [R3+URZ], R14 ;  /* 0x0000000e030075a7 */ /* 0x000e6400080011ff */
[----:B-1----:R-:W-:Y:S05]  /*3100*/  @!P0 BRA `(.L_x_60) ;  /* 0x00000030005c8947 */ /* 0x002fea0003800000 */
.L_x_59:
[C---:B-1----:R-:W-:Y:S01]  /*3110*/  PRMT R3, R10.reuse, 0x654, R3 ;  /* 0x000006540a037816 */ /* 0x042fe20000000003 */
[C---:B------:R-:W-:Y:S01]  /*3120*/  IMAD.SHL.U32 R9, R13.reuse, 0x20, RZ ;  /* 0x000000200d097824 */ /* 0x040fe200078e00ff */
[----:B------:R-:W-:Y:S01]  /*3130*/  PRMT R2, R10, 0x654, R7 ;  /* 0x000006540a027816 */ /* 0x000fe20000000007 */
[----:B------:R-:W-:Y:S01]  /*3140*/  IMAD.MOV.U32 R6, RZ, RZ, 0xffff ;  /* 0x0000ffffff067424 */ /* 0x000fe200078e00ff */
[----:B------:R1:W-:Y:S01]  /*3150*/  SYNCS.ARRIVE.TRANS64.RED RZ, [R3+URZ], R8 ;  /* 0x0000000803ff79a7 */ /* 0x0003e200080004ff */
[----:B------:R-:W-:Y:S01]  /*3160*/  IMAD.MOV.U32 R0, RZ, RZ, 0x1 ;  /* 0x00000001ff007424 */ /* 0x000fe200078e00ff */
[----:B------:R2:W-:Y:S01]  /*3170*/  STS [R4+0x88], R9 ;  /* 0x0000880904007388 */ /* 0x0005e20000000800 */
[----:B------:R-:W-:Y:S01]  /*3180*/  VIADD R7, R13, 0x10 ;  /* 0x000000100d077836 */ /* 0x000fe20000000000 */
[----:B------:R-:W-:Y:S02]  /*3190*/  SHF.L.U32 R6, R6, R13, RZ ;  /* 0x0000000d06067219 */ /* 0x000fe400000006ff */
[----:B------:R2:W-:Y:S02]  /*31a0*/  STAS [R2.64], R13 ;  /* 0x0000000d02007dbd */ /* 0x0005e4000c0008ff */
[----:B------:R-:W-:-:S04]  /*31b0*/  SHF.L.U32 R7, R0, R7, RZ ;  /* 0x0000000700077219 */ /* 0x000fc800000006ff */
[----:B------:R-:W-:Y:S02]  /*31c0*/  LOP3.LUT R6, R7, R6, RZ, 0xfc, !PT ;  /* 0x0000000607067212 */ /* 0x000fe400078efcff */
[----:B-1----:R-:W-:-:S04]  /*31d0*/  MOV R8, 0x50 ;  /* 0x0000005000087802 */ /* 0x002fc80000000f00 */
[----:B------:R-:W-:-:S05]  /*31e0*/  LEA R7, R5, R8, 0x18 ;  /* 0x0000000805077211 */ /* 0x000fca00078ec0ff */
[----:B------:R2:W-:Y:S04]  /*31f0*/  ATOMS.OR RZ, [R7], R6 ;  /* 0x0000000607ff738c */ /* 0x0005e80003000000 */
[----:B------:R2:W-:Y:S02]  /*3200*/  ATOMS.XOR RZ, [R11], R0 ;  /* 0x000000000bff738c */ /* 0x0005e40003800000 */
.L_x_56:
[----:B----4-:R-:W-:Y:S05]  /*3210*/  BSYNC B0 ;  /* 0x0000000000007941 */ /* 0x010fea0003800000 */
.L_x_55:
[----:B------:R-:W-:Y:S05]  /*3220*/  @P1 BRA `(.L_x_61) ;  /* 0x0000000000881947 */ /* 0x000fea0003800000 */
[----:B------:R-:W-:Y:S05]  /*3230*/  WARPSYNC.ALL ;  /* 0x0000000000007948 */ /* 0x000fea0003800000 */
[----:B------:R-:W-:Y:S01]  /*3240*/  NOP ;  /* 0x0000000000007918 */ /* 0x000fe20000000000 */
[----:B------:R-:W-:-:S13]  /*3250*/  ELECT P0, URZ, PT ;  /* 0x0000000000ff782f */ /* 0x000fda0003800000 */
[----:B------:R-:W-:Y:S05]  /*3260*/  @!P0 BRA `(.L_x_61) ;  /* 0x0000000000788947 */ /* 0x000fea0003800000 */
[----:B--2---:R-:W-:Y:S02]  /*3270*/  MOV R0, 0x60 ;  /* 0x0000006000007802 */ /* 0x004fe40000000f00 */
[----:B----4-:R-:W-:Y:S02]  /*3280*/  MOV R2, 0x58 ;  /* 0x0000005800027802 */ /* 0x010fe40000000f00 */
[C---:B------:R-:W-:Y:S02]  /*3290*/  LEA R7, R5.reuse, R0, 0x18 ;  /* 0x0000000005077211 */ /* 0x040fe400078ec0ff */
[----:B------:R-:W-:-:S03]  /*32a0*/  LEA R3, R5, R2, 0x18 ;  /* 0x0000000205037211 */ /* 0x000fc600078ec0ff */
[----:B------:R-:W1:Y:S02]  /*32b0*/  LDS R0, [R7] ;  /* 0x0000000007007984 */ /* 0x000e640000000800 */
[----:B-1----:R-:W-:-:S04]  /*32c0*/  IMAD.U32 R8, R0, -0x80000000, RZ ;  /* 0x8000000000087824 */ /* 0x002fc800078e00ff */
[----:B------:R-:W1:Y:S02]  /*32d0*/  SYNCS.PHASECHK.TRANS64.TRYWAIT P0, [R3+URZ], R8 ;  /* 0x00000008030075a7 */ /* 0x000e6400080011ff */
[----:B-1----:R-:W-:Y:S05]  /*32e0*/  @P0 BRA `(.L_x_62) ;  /* 0x0000000000080947 */ /* 0x002fea0003800000 */
[----:B------:R-:W1:Y:S02]  /*32f0*/  SYNCS.PHASECHK.TRANS64.TRYWAIT P0, [R3+URZ], R8 ;  /* 0x00000008030075a7 */ /* 0x000e6400080011ff */
[----:B-1----:R-:W-:Y:S05]  /*3300*/  @!P0 BRA `(.L_x_63) ;  /* 0x0000002c00f48947 */ /* 0x002fea0003800000 */
.L_x_62:
[----:B------:R-:W2:Y:S01]  /*3310*/  LDS R13, [R4+0x88] ;  /* 0x00008800040d7984 */ /* 0x000ea20000000800 */
[----:B------:R-:W-:Y:S01]  /*3320*/  IMAD.MOV.U32 R2, RZ, RZ, 0xffff ;  /* 0x0000ffffff027424 */ /* 0x000fe200078e00ff */
[----:B-1----:R-:W-:Y:S01]  /*3330*/  PRMT R3, R10, 0x654, R3 ;  /* 0x000006540a037816 */ /* 0x002fe20000000003 */
[----:B------:R-:W-:Y:S02]  /*3340*/  IMAD.MOV.U32 R0, RZ, RZ, 0x1 ;  /* 0x00000001ff007424 */ /* 0x000fe400078e00ff */
[C---:B--2---:R-:W-:Y:S01]  /*3350*/  IMAD.SHL.U32 R11, R13.reuse, 0x20, RZ ;  /* 0x000000200d0b7824 */ /* 0x044fe200078e00ff */
[----:B------:R-:W-:Y:S01]  /*3360*/  SHF.L.U32 R2, R2, R13, RZ ;  /* 0x0000000d02027219 */ /* 0x000fe200000006ff */
[----:B------:R-:W-:-:S03]  /*3370*/  VIADD R9, R13, 0x10 ;  /* 0x000000100d097836 */ /* 0x000fc60000000000 */
[----:B------:R1:W-:Y:S01]  /*3380*/  STS [R4+0x88], R11 ;  /* 0x0000880b04007388 */ /* 0x0003e20000000800 */
[----:B------:R-:W-:Y:S02]  /*3390*/  MOV R6, 0x50 ;  /* 0x0000005000067802 */ /* 0x000fe40000000f00 */
[----:B------:R-:W-:Y:S02]  /*33a0*/  SHF.L.U32 R9, R0, R9, RZ ;  /* 0x0000000900097219 */ /* 0x000fe400000006ff */
[----:B------:R-:W-:Y:S02]  /*33b0*/  LEA R5, R5, R6, 0x18 ;  /* 0x0000000605057211 */ /* 0x000fe400078ec0ff */
[----:B------:R-:W-:-:S05]  /*33c0*/  LOP3.LUT R2, R9, R2, RZ, 0xfc, !PT ;  /* 0x0000000209027212 */ /* 0x000fca00078efcff */
[----:B------:R1:W-:Y:S01]  /*33d0*/  ATOMS.OR RZ, [R5], R2 ;  /* 0x0000000205ff738c */ /* 0x0003e20003000000 */
[----:B------:R1:W-:Y:S03]  /*33e0*/  SYNCS.ARRIVE.TRANS64.RED.A1T0 RZ, [R3+URZ], RZ ;  /* 0x000000ff03ff79a7 */ /* 0x0003e600081004ff */
[----:B------:R1:W-:Y:S01]  /*33f0*/  ATOMS.XOR RZ, [R7], R0 ;  /* 0x0000000007ff738c */ /* 0x0003e20003800000 */
[----:B------:R-:W-:Y:S05]  /*3400*/  BRA `(.L_x_61) ;  /* 0x0000000000107947 */ /* 0x000fea0003800000 */
.L_x_54:
[----:B------:R-:W-:Y:S02]  /*3410*/  MOV R3, 0xffffffff ;  /* 0xffffffff00037802 */ /* 0x000fe40000000f00 */
[----:B----4-:R-:W-:-:S03]  /*3420*/  MOV R2, 0x3450 ;  /* 0x0000345000027802 */ /* 0x010fc60000000f00 */
[----:B------:R1:W-:Y:S04]  /*3430*/  STS [R4+0x88], R3 ;  /* 0x0000880304007388 */ /* 0x0003e80000000800 */
[----:B-1----:R-:W-:Y:S05]  /*3440*/  CALL.REL.NOINC `($__internal_1_$__cuda_sm10x_tcgen05_guardrail_trap_phase_invalid_during_alloc) ;  /* 0x0000003000207944 */ /* 0x002fea0003c00000 */
.L_x_61:
[----:B------:R-:W-:Y:S05]  /*3450*/  WARPSYNC.ALL ;  /* 0x0000000000007948 */ /* 0x000fea0003800000 */
[----:B------:R-:W-:Y:S01]  /*3460*/  NOP ;  /* 0x0000000000007918 */ /* 0x000fe20000000000 */
.L_x_53:
[----:B----4-:R-:W4:Y:S08]  /*3470*/  S2UR UR4, SR_CgaCtaId ;  /* 0x00000000000479c3 */ /* 0x010f300000008800 */
[----:B-123--:R-:W-:Y:S01]  /*3480*/  BAR.SYNC.DEFER_BLOCKING 0x3, 0xa0 ;  /* 0x00c2800000007b1d */ /* 0x00efe20000010000 */
[----:B------:R-:W-:Y:S01]  /*3490*/  MOV R3, 0x400 ;  /* 0x0000040000037802 */ /* 0x000fe20000000f00 */
[----:B----4-:R-:W-:-:S05]  /*34a0*/  IMAD.U32 R2, RZ, RZ, UR4 ;  /* 0x00000004ff027e24 */ /* 0x010fca000f8e00ff */
[----:B------:R-:W-:-:S05]  /*34b0*/  LEA R3, R2, R3, 0x18 ;  /* 0x0000000302037211 */ /* 0x000fca00078ec0ff */
[----:B------:R1:W2:Y:S01]  /*34c0*/  LDS R84, [R3+0x88] ;  /* 0x0000880003547984 */ /* 0x0002a20000000800 */
[----:B------:R-:W3:Y:S02]  /*34d0*/  SYNCS.PHASECHK.TRANS64.TRYWAIT P0, [R3+URZ+0x60], RZ ;  /* 0x000060ff030075a7 */ /* 0x000ee400080011ff */
[----:B-123--:R-:W-:Y:S05]  /*34e0*/  @!P0 BRA `(.L_x_64) ;  /* 0x0000002c00948947 */ /* 0x00efea0003800000 */
.L_x_107:
[----:B------:R-:W2:Y:S01]  /*34f0*/  LDS.128 R60, [R3+0x34c10] ;  /* 0x034c1000033c7984 */ /* 0x000ea20000000c00 */
[----:B------:R-:W-:Y:S01]  /*3500*/  HFMA2 R0, -RZ, RZ, 0, 5.9604644775390625e-08 ;  /* 0x00000001ff007431 */ /* 0x000fe200000001ff */
[----:B------:R3:W-:Y:S06]  /*3510*/  MEMBAR.ALL.CTA ;  /* 0x0000000000007992 */ /* 0x0007ec0000008000 */
[----:B---3--:R-:W3:Y:S02]  /*3520*/  FENCE.VIEW.ASYNC.S ;  /* 0x00000000000073c6 */ /* 0x008ee40000000000 */
[----:B---3--:R3:W-:Y:S01]  /*3530*/  SYNCS.ARRIVE.TRANS64.ART0 RZ, [R3+URZ+0x70], R0 ;  /* 0x0000700003ff79a7 */ /* 0x0087e200085000ff */
[----:B--2---:R-:W-:-:S13]  /*3540*/  ISETP.NE.AND P0, PT, R63, 0x1, PT ;  /* 0x000000013f00780c */ /* 0x004fda0003f05270 */
[----:B---3--:R-:W-:Y:S05]  /*3550*/  @P0 BRA `(.L_x_65) ;  /* 0x0000002000dc0947 */ /* 0x008fea0003800000 */
[C---:B------:R-:W-:Y:S01]  /*3560*/  IMAD.SHL.U32 R6, R68.reuse, 0x20, RZ ;  /* 0x0000002044067824 */ /* 0x040fe200078e00ff */
[----:B------:R-:W-:Y:S01]  /*3570*/  SHF.R.U32.HI R5, RZ, 0x5, R68 ;  /* 0x00000005ff057819 */ /* 0x000fe20000011644 */
[----:B------:R-:W-:Y:S01]  /*3580*/  IMAD.SHL.U32 R4, R68, 0x80, RZ ;  /* 0x0000008044047824 */ /* 0x000fe200078e00ff */
[----:B------:R-:W-:Y:S01]  /*3590*/  R2UR UR5, R87 ;  /* 0x00000000570572ca */ /* 0x000fe200000e0000 */
[----:B------:R-:W2:Y:S01]  /*35a0*/  S2R R67, SR_LANEID ;  /* 0x0000000000437919 */ /* 0x000ea20000000000 */
[----:B------:R-:W-:Y:S01]  /*35b0*/  LOP3.LUT R6, R6, 0x3e0, RZ, 0xc0, !PT ;  /* 0x000003e006067812 */ /* 0x000fe200078ec0ff */
[----:B------:R-:W3:Y:S01]  /*35c0*/  S2UR UR7, SR_CgaCtaId ;  /* 0x00000000000779c3 */ /* 0x000ee20000008800 */
[----:B------:R-:W-:Y:S01]  /*35d0*/  R2UR UR4, R85 ;  /* 0x00000000550472ca */ /* 0x000fe200000e0000 */
[----:B------:R-:W-:Y:S01]  /*35e0*/  VIADD R66, R3, 0x58 ;  /* 0x0000005803427836 */ /* 0x000fe20000000000 */
[----:B------:R-:W-:Y:S01]  /*35f0*/  LOP3.LUT R4, R4, 0xf80, RZ, 0xc0, !PT ;  /* 0x00000f8004047812 */ /* 0x000fe200078ec0ff */
[----:B------:R-:W-:Y:S01]  /*3600*/  IMAD R6, R5, 0x400, R6 ;  /* 0x0000040005067824 */ /* 0x000fe200078e0206 */
[----:B------:R-:W4:Y:S01]  /*3610*/  LDCU.64 UR10, c[0x0][0x348] ;  /* 0x00006900ff0a77ac */ /* 0x000f220008000a00 */
[----:B------:R-:W-:-:S02]  /*3620*/  IMAD R83, R86, 0x4, R3 ;  /* 0x0000000456537824 */ /* 0x000fc400078e0203 */
[----:B------:R-:W-:Y:S02]  /*3630*/  IMAD.IADD R6, R3, 0x1, R6 ;  /* 0x0000000103067824 */ /* 0x000fe400078e0206 */
[----:B------:R-:W-:Y:S01]  /*3640*/  IMAD R4, R5, 0x1000, R4 ;  /* 0x0000100005047824 */ /* 0x000fe200078e0204 */
[----:B------:R-:W-:Y:S01]  /*3650*/  ISETP.NE.AND P0, PT, R2, UR5, PT ;  /* 0x0000000502007c0c */ /* 0x000fe2000bf05270 */
[C---:B------:R-:W-:Y:S02]  /*3660*/  VIADD R9, R6.reuse, 0x4410 ;  /* 0x0000441006097836 */ /* 0x040fe40000000000 */
[----:B------:R-:W-:Y:S01]  /*3670*/  VIADD R6, R6, 0x4400 ;  /* 0x0000440006067836 */ /* 0x000fe20000000000 */
[----:B------:R-:W-:Y:S01]  /*3680*/  ISETP.LT.AND P0, PT, R2, RZ, P0 ;  /* 0x000000ff0200720c */ /* 0x000fe20000701270 */
[----:B------:R-:W-:Y:S01]  /*3690*/  IMAD.IADD R4, R3, 0x1, R4 ;  /* 0x0000000103047824 */ /* 0x000fe200078e0204 */
[----:B------:R-:W-:Y:S01]  /*36a0*/  USHF.R.U32.HI UR4, URZ, 0x1, UR4 ;  /* 0x00000001ff047899 */ /* 0x000fe20008011604 */
[----:B------:R-:W-:Y:S01]  /*36b0*/  SHF.R.U32.HI R82, RZ, 0x3, R9 ;  /* 0x00000003ff527819 */ /* 0x000fe20000011609 */
[----:B------:R-:W-:Y:S01]  /*36c0*/  IMAD.MOV.U32 R72, RZ, RZ, 0x1 ;  /* 0x00000001ff487424 */ /* 0x000fe200078e00ff */
[----:B------:R-:W-:Y:S01]  /*36d0*/  SHF.R.U32.HI R81, RZ, 0x3, R6 ;  /* 0x00000003ff517819 */ /* 0x000fe20000011606 */
[C---:B------:R-:W-:Y:S01]  /*36e0*/  VIADD R7, R4.reuse, 0x430 ;  /* 0x0000043004077836 */ /* 0x040fe20000000000 */
[----:B------:R-:W-:Y:S01]  /*36f0*/  UIADD3 UR5, UPT, UPT, UR4, -0x1, URZ ;  /* 0xffffffff04057890 */ /* 0x000fe2000fffe0ff */
[----:B------:R-:W-:Y:S01]  /*3700*/  VIADD R8, R4, 0x420 ;  /* 0x0000042004087836 */ /* 0x000fe20000000000 */
[----:B------:R-:W-:Y:S01]  /*3710*/  LOP3.LUT R81, R6, 0x10, R81, 0x78, !PT ;  /* 0x0000001006517812 */ /* 0x000fe200078e7851 */
[C---:B------:R-:W-:Y:S01]  /*3720*/  VIADD R6, R4.reuse, 0x400 ;  /* 0x0000040004067836 */ /* 0x040fe20000000000 */
[----:B------:R-:W-:Y:S01]  /*3730*/  SHF.R.U32.HI R80, RZ, 0x3, R7 ;  /* 0x00000003ff507819 */ /* 0x000fe20000011607 */
[----:B------:R-:W-:Y:S01]  /*3740*/  IMAD.MOV.U32 R70, RZ, RZ, RZ ;  /* 0x000000ffff467224 */ /* 0x000fe200078e00ff */
[----:B------:R-:W-:Y:S01]  /*3750*/  SHF.R.U32.HI R79, RZ, 0x3, R8 ;  /* 0x00000003ff4f7819 */ /* 0x000fe20000011608 */
[----:B------:R-:W-:Y:S01]  /*3760*/  IMAD.U32 R11, RZ, RZ, UR5 ;  /* 0x00000005ff0b7e24 */ /* 0x000fe2000f8e00ff */
[----:B------:R-:W-:Y:S01]  /*3770*/  SHF.R.U32.HI R77, RZ, 0x3, R6 ;  /* 0x00000003ff4d7819 */ /* 0x000fe20000011606 */
[----:B------:R-:W-:Y:S01]  /*3780*/  @!P0 IMAD R11, RZ, RZ, UR4 ;  /* 0x00000004ff0b8e24 */ /* 0x000fe2000f8e02ff */
[----:B------:R-:W-:Y:S01]  /*3790*/  LOP3.LUT R82, R9, 0x10, R82, 0x78, !PT ;  /* 0x0000001009527812 */ /* 0x000fe200078e7852 */
[C---:B------:R-:W-:Y:S01]  /*37a0*/  VIADD R9, R4.reuse, 0x410 ;  /* 0x0000041004097836 */ /* 0x040fe20000000000 */
[----:B------:R-:W-:Y:S01]  /*37b0*/  LOP3.LUT R80, R7, 0x70, R80, 0x78, !PT ;  /* 0x0000007007507812 */ /* 0x000fe200078e7850 */
[----:B------:R-:W-:Y:S01]  /*37c0*/  VIADD R7, R4, 0x470 ;  /* 0x0000047004077836 */ /* 0x000fe20000000000 */
[----:B------:R-:W-:Y:S01]  /*37d0*/  LOP3.LUT R79, R8, 0x70, R79, 0x78, !PT ;  /* 0x00000070084f7812 */ /* 0x000fe200078e784f */
[----:B------:R-:W-:Y:S01]  /*37e0*/  VIADD R8, R4, 0x460 ;  /* 0x0000046004087836 */ /* 0x000fe20000000000 */
[----:B------:R-:W-:Y:S01]  /*37f0*/  LOP3.LUT R77, R6, 0x70, R77, 0x78, !PT ;  /* 0x00000070064d7812 */ /* 0x000fe200078e784d */
[C---:B------:R-:W-:Y:S01]  /*3800*/  VIADD R6, R4.reuse, 0x450 ;  /* 0x0000045004067836 */ /* 0x040fe20000000000 */
[----:B------:R-:W-:Y:S01]  /*3810*/  SHF.R.U32.HI R78, RZ, 0x3, R9 ;  /* 0x00000003ff4e7819 */ /* 0x000fe20000011609 */
[----:B------:R-:W-:Y:S01]  /*3820*/  VIADD R4, R4, 0x440 ;  /* 0x0000044004047836 */ /* 0x000fe20000000000 */
[----:B------:R-:W-:Y:S01]  /*3830*/  SHF.R.U32.HI R76, RZ, 0x3, R7 ;  /* 0x00000003ff4c7819 */ /* 0x000fe20000011607 */
[----:B------:R-:W-:Y:S01]  /*3840*/  IMAD.IADD R11, R11, 0x1, R11 ;  /* 0x000000010b0b7824 */ /* 0x000fe200078e020b */
[----:B------:R-:W-:Y:S01]  /*3850*/  SHF.R.U32.HI R75, RZ, 0x3, R8 ;  /* 0x00000003ff4b7819 */ /* 0x000fe20000011608 */
[----:B------:R-:W-:Y:S01]  /*3860*/  IMAD.MOV.U32 R69, RZ, RZ, RZ ;  /* 0x000000ffff457224 */ /* 0x000fe200078e00ff */
[----:B------:R-:W-:Y:S01]  /*3870*/  SHF.R.U32.HI R73, RZ, 0x3, R6 ;  /* 0x00000003ff497819 */ /* 0x000fe20000011606 */
[----:B------:R-:W-:Y:S01]  /*3880*/  IMAD R74, R5, 0x200000, R84 ;  /* 0x00200000054a7824 */ /* 0x000fe200078e0254 */
[----:B------:R-:W-:-:S02]  /*3890*/  SHF.R.U32.HI R71, RZ, 0x3, R4 ;  /* 0x00000003ff477819 */ /* 0x000fc40000011604 */
[----:B------:R-:W-:Y:S02]  /*38a0*/  PRMT R66, R11, 0x654, R66 ;  /* 0x000006540b427816 */ /* 0x000fe40000000042 */
[----:B------:R-:W-:Y:S02]  /*38b0*/  LOP3.LUT R78, R9, 0x70, R78, 0x78, !PT ;  /* 0x00000070094e7812 */ /* 0x000fe400078e784e */
[----:B------:R-:W-:Y:S02]  /*38c0*/  LOP3.LUT R76, R7, 0x70, R76, 0x78, !PT ;  /* 0x00000070074c7812 */ /* 0x000fe400078e784c */
[----:B------:R-:W-:Y:S02]  /*38d0*/  LOP3.LUT R75, R8, 0x70, R75, 0x78, !PT ;  /* 0x00000070084b7812 */ /* 0x000fe400078e784b */
[----:B------:R-:W-:Y:S02]  /*38e0*/  LOP3.LUT R73, R6, 0x70, R73, 0x78, !PT ;  /* 0x0000007006497812 */ /* 0x000fe400078e7849 */
[----:B--234-:R-:W-:-:S07]  /*38f0*/  LOP3.LUT R71, R4, 0x70, R71, 0x78, !PT ;  /* 0x0000007004477812 */ /* 0x01cfce00078e7847 */
.L_x_78:
[----:B-1----:R-:W2:Y:S01]  /*3900*/  LDC.64 R8, c[0x0][0x750] ;  /* 0x0001d400ff087b82 */ /* 0x002ea20000000a00 */
[----:B------:R-:W3:Y:S01]  /*3910*/  LDCU.64 UR4, c[0x0][0x358] ;  /* 0x00006b00ff0477ac */ /* 0x000ee20008000a00 */
[----:B------:R-:W-:-:S05]  /*3920*/  IMAD.SHL.U32 R5, R60, 0x100, RZ ;  /* 0x000001003c057824 */ /* 0x000fca00078e00ff */
[----:B------:R-:W-:Y:S01]  /*3930*/  LEA.HI.SX32 R4, R5, R68, 0x1f ;  /* 0x0000004405047211 */ /* 0x000fe200078ffaff */
[----:B------:R-:W4:Y:S01]  /*3940*/  LDC.64 R6, c[0x0][0x758] ;  /* 0x0001d600ff067b82 */ /* 0x000f220000000a00 */
[----:B--2---:R-:W-:-:S05]  /*3950*/  IMAD.WIDE R8, R62, 0x4, R8 ;  /* 0x000000043e087825 */ /* 0x004fca00078e0208 */
[----:B---3--:R2:W5:Y:S01]  /*3960*/  LDG.E R88, desc[UR4][R8.64] ;  /* 0x0000000408587981 */ /* 0x008562000c1e1900 */
[----:B----4-:R-:W-:-:S04]  /*3970*/  IMAD.WIDE R10, R4, 0x4, R6 ;  /* 0x00000004040a7825 */ /* 0x010fc800078e0206 */
[----:B------:R-:W-:Y:S01]  /*3980*/  IMAD.U32 R4, R69, -0x80000000, RZ ;  /* 0x8000000045047824 */ /* 0x000fe200078e00ff */
[----:B------:R2:W5:Y:S03]  /*3990*/  LDG.E R63, desc[UR4][R10.64] ;  /* 0x000000040a3f7981 */ /* 0x000566000c1e1900 */
[----:B------:R-:W3:Y:S01]  /*39a0*/  SYNCS.PHASECHK.TRANS64.TRYWAIT P0, [R3+URZ+0x50], R4 ;  /* 0x00005004030075a7 */ /* 0x000ee200080011ff */
[----:B------:R-:W-:-:S04]  /*39b0*/  LEA.HI R6, R60, R60, RZ, 0x1 ;  /* 0x0000003c3c067211 */ /* 0x000fc800078f08ff */
[----:B------:R-:W-:-:S04]  /*39c0*/  LOP3.LUT R5, R6, 0xfffffffe, RZ, 0xc0, !PT ;  /* 0xfffffffe06057812 */ /* 0x000fc800078ec0ff */
[----:B------:R-:W-:-:S04]  /*39d0*/  ISETP.NE.AND P1, PT, R60, R5, PT ;  /* 0x000000053c00720c */ /* 0x000fc80003f25270 */
[----:B------:R-:W-:Y:S02]  /*39e0*/  ISETP.LT.AND P1, PT, R60, RZ, P1 ;  /* 0x000000ff3c00720c */ /* 0x000fe40000f21270 */
[----:B------:R-:W-:Y:S01]  /*39f0*/  SHF.R.U32.HI R5, RZ, 0x1, R6 ;  /* 0x00000001ff057819 */ /* 0x000fe20000011606 */
[----:B------:R-:W-:-:S03]  /*3a00*/  IMAD.MOV.U32 R65, RZ, RZ, R62 ;  /* 0x000000ffff417224 */ /* 0x000fc600078e003e */
[----:B------:R-:W-:-:S07]  /*3a10*/  IADD3 R89, PT, PT, R5, -0x1, RZ ;  /* 0xffffffff05597810 */ /* 0x000fce0007ffe0ff */
[----:B------:R-:W-:Y:S01]  /*3a20*/  @!P1 IADD3 R89, PT, PT, R5, RZ, RZ ;  /* 0x000000ff05599210 */ /* 0x000fe20007ffe0ff */
[----:B--23--:R-:W-:Y:S06]  /*3a30*/  @!P0 BRA `(.L_x_66) ;  /* 0x0000002800548947 */ /* 0x00cfec0003800000 */
.L_x_109:
[----:B------:R-:W-:Y:S01]  /*3a40*/  SHF.R.S32.HI R64, RZ, 0x1f, R62 ;  /* 0x0000001fff407819 */ /* 0x000fe2000001143e */
[C---:B------:R-:W-:Y:S01]  /*3a50*/  IMAD R62, R69.reuse, 0xd0, R74 ;  /* 0x000000d0453e7824 */ /* 0x040fe200078e024a */
[----:B------:R-:W-:Y:S02]  /*3a60*/  ISETP.NE.AND P4, PT, R69, RZ, PT ;  /* 0x000000ff4500720c */ /* 0x000fe40003f85270 */
[----:B------:R-:W-:Y:S02]  /*3a70*/  CS2R R92, SRZ ;  /* 0x00000000005c7805 */ /* 0x000fe4000001ff00 */
[----:B------:R-:W-:Y:S02]  /*3a80*/  CS2R R90, SRZ ;  /* 0x00000000005a7805 */ /* 0x000fe4000001ff00 */
[----:B------:R-:W-:-:S07]  /*3a90*/  LEA R89, R89, UR76, 0x8 ;  /* 0x0000004c59597c11 */ /* 0x000fce000f8e40ff */
.L_x_73:
[----:B------:R-:W-:Y:S01]  /*3aa0*/  IADD3 R60, PT, PT, R92, 0x3, RZ ;  /* 0x000000035c3c7810 */ /* 0x000fe20007ffe0ff */
[----:B------:R-:W-:Y:S05]  /*3ab0*/  WARPSYNC.ALL ;  /* 0x0000000000007948 */ /* 0x000fea0003800000 */
[----:B------:R-:W-:Y:S01]  /*3ac0*/  NOP ;  /* 0x0000000000007918 */ /* 0x000fe20000000000 */
[----:B------:R-:W-:Y:S01]  /*3ad0*/  SEL R60, R60, R91, !P4 ;  /* 0x0000005b3c3c7207 */ /* 0x000fe20006000000 */
[----:B------:R-:W-:Y:S01]  /*3ae0*/  BSSY.RECONVERGENT B0, `(.L_x_67) ;  /* 0x000005a000007945 */ /* 0x000fe20003800200 */
[----:B------:R-:W-:Y:S02]  /*3af0*/  ISETP.NE.AND P0, PT, R90, RZ, PT ;  /* 0x000000ff5a00720c */ /* 0x000fe40003f05270 */
[----:B------:R-:W-:-:S04]  /*3b00*/  SHF.L.U32 R94, R60, 0x6, RZ ;  /* 0x000000063c5e7819 */ /* 0x000fc800000006ff */
[----:B------:R-:W-:-:S04]  /*3b10*/  IADD3 R4, PT, PT, R62, R94, RZ ;  /* 0x0000005e3e047210 */ /* 0x000fc80007ffe0ff */
[----:B------:R-:W-:-:S13]  /*3b20*/  R2UR UR4, R4 ;  /* 0x00000000040472ca */ /* 0x000fda00000e0000 */
[----:B------:R-:W3:Y:S01]  /*3b30*/  LDTM.x32 R28, tmem[UR4+0x20] ;  /* 0x00002004001c79ee */ /* 0x000ee200082c0000 */
[----:B------:R-:W-:Y:S01]  /*3b40*/  R2UR UR4, R4 ;  /* 0x00000000040472ca */ /* 0x000fe200000e0000 */
[C---:B---3-5:R-:W-:Y:S01]  /*3b50*/  FMUL R95, R88.reuse, R28 ;  /* 0x0000001c585f7220 */ /* 0x068fe20000400000 */
[C---:B------:R-:W-:Y:S01]  /*3b60*/  FMUL R96, R88.reuse, R29 ;  /* 0x0000001d58607220 */ /* 0x040fe20000400000 */
[C---:B------:R-:W-:Y:S01]  /*3b70*/  FMUL R97, R88.reuse, R30 ;  /* 0x0000001e58617220 */ /* 0x040fe20000400000 */
[C---:B------:R-:W-:Y:S01]  /*3b80*/  FMUL R98, R88.reuse, R31 ;  /* 0x0000001f58627220 */ /* 0x040fe20000400000 */
[C---:B------:R-:W-:Y:S01]  /*3b90*/  FMUL R99, R88.reuse, R32 ;  /* 0x0000002058637220 */ /* 0x040fe20000400000 */
[C---:B------:R-:W-:Y:S01]  /*3ba0*/  FMUL R100, R88.reuse, R33 ;  /* 0x0000002158647220 */ /* 0x040fe20000400000 */
[C---:B------:R-:W-:Y:S01]  /*3bb0*/  FMUL R101, R88.reuse, R34 ;  /* 0x0000002258657220 */ /* 0x040fe20000400000 */
[C---:B------:R-:W-:Y:S01]  /*3bc0*/  FMUL R102, R88.reuse, R35 ;  /* 0x0000002358667220 */ /* 0x040fe20000400000 */
[----:B------:R-:W-:-:S04]  /*3bd0*/  FMUL R36, R88, R36 ;  /* 0x0000002458247220 */ /* 0x000fc80000400000 */
[----:B--2---:R-:W2:Y:S01]  /*3be0*/  LDTM.x32 R4, tmem[UR4] ;  /* 0x00000004000479ee */ /* 0x004ea200082c0000 */
[C---:B------:R-:W-:Y:S01]  /*3bf0*/  FMUL R37, R88.reuse, R37 ;  /* 0x0000002558257220 */ /* 0x040fe20000400000 */
        /* <DEDUP_REMOVED lines=22> */
[C---:B--2---:R-:W-:Y:S01]  /*3d60*/  FMUL R107, R88.reuse, R8 ;  /* 0x00000008586b7220 */ /* 0x044fe20000400000 */
        /* <DEDUP_REMOVED lines=30> */
[----:B------:R-:W-:Y:S01]  /*3f50*/  FMUL R35, R88, R35 ;  /* 0x0000002358237220 */ /* 0x000fe20000400000 */
[----:B------:R-:W-:-:S02]  /*3f60*/  F2FP.BF16.F32.PACK_AB R8, R96, R95 ;  /* 0x0000005f6008723e */ /* 0x000fc400000010ff */
[----:B------:R-:W-:Y:S02]  /*3f70*/  F2FP.BF16.F32.PACK_AB R9, R98, R97 ;  /* 0x000000616209723e */ /* 0x000fe400000010ff */
[----:B------:R-:W-:Y:S02]  /*3f80*/  F2FP.BF16.F32.PACK_AB R10, R100, R99 ;  /* 0x00000063640a723e */ /* 0x000fe400000010ff */
[----:B------:R-:W-:Y:S02]  /*3f90*/  F2FP.BF16.F32.PACK_AB R11, R102, R101 ;  /* 0x00000065660b723e */ /* 0x000fe400000010ff */
[----:B------:R-:W-:Y:S02]  /*3fa0*/  F2FP.BF16.F32.PACK_AB R12, R37, R36 ;  /* 0x00000024250c723e */ /* 0x000fe400000010ff */
[----:B------:R-:W-:Y:S02]  /*3fb0*/  F2FP.BF16.F32.PACK_AB R13, R39, R38 ;  /* 0x00000026270d723e */ /* 0x000fe400000010ff */
[----:B------:R-:W-:-:S02]  /*3fc0*/  F2FP.BF16.F32.PACK_AB R14, R41, R40 ;  /* 0x00000028290e723e */ /* 0x000fc400000010ff */
[----:B------:R-:W-:Y:S02]  /*3fd0*/  F2FP.BF16.F32.PACK_AB R15, R43, R42 ;  /* 0x0000002a2b0f723e */ /* 0x000fe400000010ff */
[----:B------:R-:W-:Y:S02]  /*3fe0*/  F2FP.BF16.F32.PACK_AB R16, R45, R44 ;  /* 0x0000002c2d10723e */ /* 0x000fe400000010ff */
[----:B------:R-:W-:Y:S02]  /*3ff0*/  F2FP.BF16.F32.PACK_AB R17, R47, R46 ;  /* 0x0000002e2f11723e */ /* 0x000fe400000010ff */
[----:B------:R-:W-:Y:S02]  /*4000*/  F2FP.BF16.F32.PACK_AB R18, R49, R48 ;  /* 0x000000303112723e */ /* 0x000fe400000010ff */
[----:B------:R-:W-:Y:S01]  /*4010*/  F2FP.BF16.F32.PACK_AB R19, R51, R50 ;  /* 0x000000323313723e */ /* 0x000fe200000010ff */
[----:B------:R-:W-:Y:S06]  /*4020*/  @P0 BRA `(.L_x_68) ;  /* 0x0000000000140947 */ /* 0x000fec0003800000 */
[----:B------:R-:W-:Y:S01]  /*4030*/  ELECT P0, URZ, PT ;  /* 0x0000000000ff782f */ /* 0x000fe20003800000 */
[----:B------:R-:W-:Y:S01]  /*4040*/  NOP ;  /* 0x0000000000007918 */ /* 0x000fe20000000000 */
[----:B------:R-:W-:-:S11]  /*4050*/  LOP3.LUT R69, R69, 0x1, RZ, 0x3c, !PT ;  /* 0x0000000145457812 */ /* 0x000fd600078e3cff */
[----:B------:R-:W-:-:S04]  /*4060*/  @P0 IMAD.MOV.U32 R5, RZ, RZ, 0x1 ;  /* 0x00000001ff050424 */ /* 0x000fc800078e00ff */
[----:B------:R2:W-:Y:S03]  /*4070*/  @P0 SYNCS.ARRIVE.TRANS64.RED.ART0 RZ, [R66+URZ], R5 ;  /* 0x0000000542ff09a7 */ /* 0x0005e600085004ff */
.L_x_68:
[----:B------:R-:W-:Y:S05]  /*4080*/  BSYNC.RECONVERGENT B0 ;  /* 0x0000000000007941 */ /* 0x000fea0003800200 */
.L_x_67:
[----:B------:R-:W-:Y:S01]  /*4090*/  F2FP.BF16.F32.PACK_AB R20, R53, R52 ;  /* 0x000000343514723e */ /* 0x000fe200000010ff */
[----:B------:R3:W-:Y:S01]  /*40a0*/  STS.128 [R71], R8 ;  /* 0x0000000847007388 */ /* 0x0007e20000000c00 */
[----:B------:R-:W-:Y:S02]  /*40b0*/  F2FP.BF16.F32.PACK_AB R21, R55, R54 ;  /* 0x000000363715723e */ /* 0x000fe400000010ff */
[----:B------:R-:W-:Y:S01]  /*40c0*/  F2FP.BF16.F32.PACK_AB R22, R57, R56 ;  /* 0x000000383916723e */ /* 0x000fe200000010ff */
[----:B------:R4:W-:Y:S01]  /*40d0*/  STS.128 [R73], R12 ;  /* 0x0000000c49007388 */ /* 0x0009e20000000c00 */
[----:B------:R-:W-:Y:S02]  /*40e0*/  F2FP.BF16.F32.PACK_AB R23, R59, R58 ;  /* 0x0000003a3b17723e */ /* 0x000fe400000010ff */
[----:B------:R-:W-:Y:S01]  /*40f0*/  F2FP.BF16.F32.PACK_AB R4, R104, R103 ;  /* 0x000000676804723e */ /* 0x000fe200000010ff */
[----:B------:R5:W-:Y:S01]  /*4100*/  STS.128 [R75], R16 ;  /* 0x000000104b007388 */ /* 0x000be20000000c00 */
[----:B--2---:R-:W-:-:S02]  /*4110*/  F2FP.BF16.F32.PACK_AB R5, R106, R105 ;  /* 0x000000696a05723e */ /* 0x004fc400000010ff */
[----:B------:R-:W-:Y:S01]  /*4120*/  F2FP.BF16.F32.PACK_AB R6, R108, R107 ;  /* 0x0000006b6c06723e */ /* 0x000fe200000010ff */
[----:B------:R2:W-:Y:S01]  /*4130*/  STS.128 [R76], R20 ;  /* 0x000000144c007388 */ /* 0x0005e20000000c00 */
[----:B------:R-:W-:Y:S02]  /*4140*/  F2FP.BF16.F32.PACK_AB R7, R110, R109 ;  /* 0x0000006d6e07723e */ /* 0x000fe400000010ff */
[----:B------:R-:W-:Y:S02]  /*4150*/  ISETP.NE.AND P2, PT, R86, RZ, PT ;  /* 0x000000ff5600720c */ /* 0x000fe40003f45270 */
[C---:B------:R-:W-:Y:S01]  /*4160*/  ISETP.GE.U32.AND P3, PT, R90.reuse, 0x6, PT ;  /* 0x000000065a00780c */ /* 0x040fe20003f66070 */
[----:B------:R2:W-:Y:S01]  /*4170*/  STS.128 [R77], R4 ;  /* 0x000000044d007388 */ /* 0x0005e20000000c00 */
[----:B------:R-:W-:Y:S01]  /*4180*/  VIADD R90, R90, 0x2 ;  /* 0x000000025a5a7836 */ /* 0x000fe20000000000 */
[----:B---3--:R-:W-:Y:S02]  /*4190*/  F2FP.BF16.F32.PACK_AB R8, R112, R111 ;  /* 0x0000006f7008723e */ /* 0x008fe400000010ff */
[----:B------:R-:W-:-:S02]  /*41a0*/  F2FP.BF16.F32.PACK_AB R9, R114, R113 ;  /* 0x000000717209723e */ /* 0x000fc400000010ff */
[----:B------:R-:W-:Y:S02]  /*41b0*/  F2FP.BF16.F32.PACK_AB R10, R116, R115 ;  /* 0x00000073740a723e */ /* 0x000fe400000010ff */
[----:B------:R-:W-:Y:S02]  /*41c0*/  F2FP.BF16.F32.PACK_AB R11, R118, R117 ;  /* 0x00000075760b723e */ /* 0x000fe400000010ff */
[----:B----4-:R-:W-:Y:S02]  /*41d0*/  F2FP.BF16.F32.PACK_AB R12, R120, R119 ;  /* 0x00000077780c723e */ /* 0x010fe400000010ff */
[----:B------:R-:W-:Y:S01]  /*41e0*/  F2FP.BF16.F32.PACK_AB R13, R122, R121 ;  /* 0x000000797a0d723e */ /* 0x000fe200000010ff */
[----:B------:R2:W-:Y:S01]  /*41f0*/  STS.128 [R78], R8 ;  /* 0x000000084e007388 */ /* 0x0005e20000000c00 */
[----:B------:R-:W-:Y:S02]  /*4200*/  F2FP.BF16.F32.PACK_AB R14, R25, R24 ;  /* 0x00000018190e723e */ /* 0x000fe400000010ff */
[----:B------:R-:W-:-:S02]  /*4210*/  F2FP.BF16.F32.PACK_AB R15, R27, R26 ;  /* 0x0000001a1b0f723e */ /* 0x000fc400000010ff */
[----:B-----5:R-:W-:Y:S02]  /*4220*/  F2FP.BF16.F32.PACK_AB R16, R29, R28 ;  /* 0x0000001c1d10723e */ /* 0x020fe400000010ff */
[----:B------:R-:W-:Y:S01]  /*4230*/  F2FP.BF16.F32.PACK_AB R17, R31, R30 ;  /* 0x0000001e1f11723e */ /* 0x000fe200000010ff */
[----:B------:R2:W-:Y:S01]  /*4240*/  STS.128 [R79], R12 ;  /* 0x0000000c4f007388 */ /* 0x0005e20000000c00 */
[----:B------:R-:W-:Y:S02]  /*4250*/  F2FP.BF16.F32.PACK_AB R18, R33, R32 ;  /* 0x000000202112723e */ /* 0x000fe400000010ff */
[----:B------:R-:W-:-:S05]  /*4260*/  F2FP.BF16.F32.PACK_AB R19, R35, R34 ;  /* 0x000000222313723e */ /* 0x000fca00000010ff */
[----:B------:R2:W-:Y:S01]  /*4270*/  STS.128 [R80], R16 ;  /* 0x0000001050007388 */ /* 0x0005e20000000c00 */
[----:B------:R3:W-:Y:S06]  /*4280*/  MEMBAR.ALL.CTA ;  /* 0x0000000000007992 */ /* 0x0007ec0000008000 */
[----:B---3--:R-:W3:Y:S02]  /*4290*/  FENCE.VIEW.ASYNC.S ;  /* 0x00000000000073c6 */ /* 0x008ee40000000000 */
[----:B---3--:R-:W-:Y:S06]  /*42a0*/  BAR.SYNC.DEFER_BLOCKING 0x2, 0x80 ;  /* 0x0082000000007b1d */ /* 0x008fec0000010000 */
[----:B------:R-:W-:Y:S05]  /*42b0*/  @P2 BRA `(.L_x_69) ;  /* 0x0000000000442947 */ /* 0x000fea0003800000 */
[----:B------:R-:W-:Y:S01]  /*42c0*/  UIADD3 UR8, UP0, UPT, UR10, 0x240, URZ ;  /* 0x000002400a087890 */ /* 0x000fe2000ff1e0ff */
[----:B------:R-:W-:Y:S01]  /*42d0*/  PLOP3.LUT P0, PT, PT, PT, PT, 0x80, 0x8 ;  /* 0x000000000008781c */ /* 0x000fe20003f0f070 */
[----:B------:R-:W-:Y:S01]  /*42e0*/  IMAD R94, R61, 0x100, R94 ;  /* 0x000001003d5e7824 */ /* 0x000fe200078e025e */
[----:B--2---:R-:W-:Y:S01]  /*42f0*/  IADD3 R4, PT, PT, R3, 0x400, RZ ;  /* 0x0000040003047810 */ /* 0x004fe20007ffe0ff */
[----:B------:R-:W-:-:S12]  /*4300*/  UIADD3.X UR9, UPT, UPT, URZ, UR11, URZ, UP0, !UPT ;  /* 0x0000000bff097290 */ /* 0x000fd800087fe4ff */
.L_x_70:
[----:B------:R-:W-:Y:S02]  /*4310*/  PLOP3.LUT P1, PT, P1, P0, PT, 0xf2, 0x2f ;  /* 0x00000000002f781c */ /* 0x000fe40000f21e72 */
[----:B------:R-:W-:-:S08]  /*4320*/  @P0 R2UR P1, UR6, R89 ;  /* 0x00000000590602ca */ /* 0x000fd00000020000 */
[----:B------:R-:W-:Y:S02]  /*4330*/  PLOP3.LUT P1, PT, P1, P0, PT, 0xf2, 0x2f ;  /* 0x00000000002f781c */ /* 0x000fe40000f21e72 */
[----:B------:R-:W-:-:S08]  /*4340*/  @P0 R2UR.OR P1, UR5, R94 ;  /* 0x000000005e0502ca */ /* 0x000fd00000120000 */
[----:B------:R-:W-:Y:S02]  /*4350*/  PLOP3.LUT P1, PT, P1, P0, PT, 0xf2, 0x2f ;  /* 0x00000000002f781c */ /* 0x000fe40000f21e72 */
[----:B------:R-:W-:-:S08]  /*4360*/  @P0 R2UR.OR P1, UR4, R4 ;  /* 0x00000000040402ca */ /* 0x000fd00000120000 */
[----:B------:R-:W-:Y:S02]  /*4370*/  @P0 PLOP3.LUT P0, PT, P1, PT, PT, 0x80, 0x8 ;  /* 0x000000000008081c */ /* 0x000fe40000f0f070 */
[----:B------:R-:W-:-:S03]  /*4380*/  PLOP3.LUT P1, PT, PT, PT, PT, 0x80, 0x8 ;  /* 0x000000000008781c */ /* 0x000fc60003f2f070 */
[----:B------:R2:W-:Y:S08]  /*4390*/  UTMASTG.2D [UR4], [UR8], desc[URZ] ;  /* 0x0000ff04080073b5 */ /* 0x0005f00008009000 */
[----:B--2---:R-:W-:Y:S05]  /*43a0*/  @P0 BRA.U.ANY `(.L_x_70) ;  /* 0xfffffffd00d80947 */ /* 0x004fea000393ffff */
[----:B------:R0:W-:Y:S01]  /*43b0*/  UTMACMDFLUSH ;  /* 0x00000000000079b7 */ /* 0x0001e20000000000 */
[----:B------:R-:W-:-:S04]  /*43c0*/  DEPBAR.LE SB0, 0x0 ;  /* 0x000080000000791a */ /* 0x000fc80000000000 */
.L_x_69:
[----:B------:R-:W-:Y:S01]  /*43d0*/  FMUL R133, R103, -1.4426950216293334961 ;  /* 0xbfb8aa3b67857820 */ /* 0x000fe20000400000 */
[----:B------:R-:W-:Y:S01]  /*43e0*/  FMUL R132, R104, -1.4426950216293334961 ;  /* 0xbfb8aa3b68847820 */ /* 0x000fe20000400000 */
[----:B------:R-:W-:Y:S01]  /*43f0*/  FMUL R131, R105, -1.4426950216293334961 ;  /* 0xbfb8aa3b69837820 */ /* 0x000fe20000400000 */
[----:B------:R-:W-:Y:S01]  /*4400*/  FMUL R130, R106, -1.4426950216293334961 ;  /* 0xbfb8aa3b6a827820 */ /* 0x000fe20000400000 */
[----:B------:R-:W-:Y:S01]  /*4410*/  FMUL R129, R107, -1.4426950216293334961 ;  /* 0xbfb8aa3b6b817820 */ /* 0x000fe20000400000 */
[----:B------:R-:W-:Y:S01]  /*4420*/  FMUL R128, R108, -1.4426950216293334961 ;  /* 0xbfb8aa3b6c807820 */ /* 0x000fe20000400000 */
[----:B------:R-:W3:Y:S01]  /*4430*/  MUFU.EX2 R133, R133 ;  /* 0x0000008500857308 */ /* 0x000ee20000000800 */
[----:B------:R-:W-:Y:S01]  /*4440*/  FMUL R127, R109, -1.4426950216293334961 ;  /* 0xbfb8aa3b6d7f7820 */ /* 0x000fe20000400000 */
[----:B------:R-:W-:Y:S01]  /*4450*/  FMUL R126, R110, -1.4426950216293334961 ;  /* 0xbfb8aa3b6e7e7820 */ /* 0x000fe20000400000 */
[----:B------:R-:W-:Y:S01]  /*4460*/  FMUL R125, R111, -1.4426950216293334961 ;  /* 0xbfb8aa3b6f7d7820 */ /* 0x000fe20000400000 */
[----:B------:R-:W-:Y:S01]  /*4470*/  FMUL R124, R112, -1.4426950216293334961 ;  /* 0xbfb8aa3b707c7820 */ /* 0x000fe20000400000 */
[----:B------:R-:W-:Y:S01]  /*4480*/  FMUL R123, R113, -1.4426950216293334961 ;  /* 0xbfb8aa3b717b7820 */ /* 0x000fe20000400000 */
[----:B------:R-:W-:Y:S01]  /*4490*/  FMUL R94, R114, -1.4426950216293334961 ;  /* 0xbfb8aa3b725e7820 */ /* 0x000fe20000400000 */
[----:B--2---:R-:W-:Y:S01]  /*44a0*/  FMUL R8, R31, -1.4426950216293334961 ;  /* 0xbfb8aa3b1f087820 */ /* 0x004fe20000400000 */
[----:B------:R-:W2:Y:S01]  /*44b0*/  MUFU.EX2 R132, R132 ;  /* 0x0000008400847308 */ /* 0x000ea20000000800 */
[----:B------:R-:W-:Y:S01]  /*44c0*/  FMUL R9, R30, -1.4426950216293334961 ;  /* 0xbfb8aa3b1e097820 */ /* 0x000fe20000400000 */
[----:B------:R-:W-:Y:S01]  /*44d0*/  FMUL R7, R32, -1.4426950216293334961 ;  /* 0xbfb8aa3b20077820 */ /* 0x000fe20000400000 */
[----:B------:R-:W-:Y:S01]  /*44e0*/  FMUL R23, R115, -1.4426950216293334961 ;  /* 0xbfb8aa3b73177820 */ /* 0x000fe20000400000 */
[----:B------:R-:W-:Y:S01]  /*44f0*/  FMUL R22, R116, -1.4426950216293334961 ;  /* 0xbfb8aa3b74167820 */ /* 0x000fe20000400000 */
[----:B------:R-:W-:Y:S01]  /*4500*/  FMUL R21, R117, -1.4426950216293334961 ;  /* 0xbfb8aa3b75157820 */ /* 0x000fe20000400000 */
[----:B------:R-:W-:Y:S01]  /*4510*/  FMUL R11, R28, -1.4426950216293334961 ;  /* 0xbfb8aa3b1c0b7820 */ /* 0x000fe20000400000 */
[----:B------:R-:W-:Y:S01]  /*4520*/  FMUL R10, R29, -1.4426950216293334961 ;  /* 0xbfb8aa3b1d0a7820 */ /* 0x000fe20000400000 */
[----:B------:R-:W4:Y:S01]  /*4530*/  MUFU.EX2 R131, R131 ;  /* 0x0000008300837308 */ /* 0x000f220000000800 */
[----:B------:R-:W-:Y:S01]  /*4540*/  FMUL R20, R118, -1.4426950216293334961 ;  /* 0xbfb8aa3b76147820 */ /* 0x000fe20000400000 */
[----:B------:R-:W-:Y:S01]  /*4550*/  FMUL R16, R122, -1.4426950216293334961 ;  /* 0xbfb8aa3b7a107820 */ /* 0x000fe20000400000 */
[----:B------:R-:W-:Y:S01]  /*4560*/  FMUL R6, R33, -1.4426950216293334961 ;  /* 0xbfb8aa3b21067820 */ /* 0x000fe20000400000 */
[----:B------:R-:W-:Y:S01]  /*4570*/  FMUL R5, R34, -1.4426950216293334961 ;  /* 0xbfb8aa3b22057820 */ /* 0x000fe20000400000 */
[----:B------:R-:W-:Y:S01]  /*4580*/  FMUL R4, R35, -1.4426950216293334961 ;  /* 0xbfb8aa3b23047820 */ /* 0x000fe20000400000 */
[----:B------:R-:W-:Y:S01]  /*4590*/  FMUL R19, R119, -1.4426950216293334961 ;  /* 0xbfb8aa3b77137820 */ /* 0x000fe20000400000 */
[----:B------:R-:W-:Y:S01]  /*45a0*/  FMUL R13, R26, -1.4426950216293334961 ;  /* 0xbfb8aa3b1a0d7820 */ /* 0x000fe20000400000 */
[----:B------:R-:W5:Y:S01]  /*45b0*/  MUFU.EX2 R130, R130 ;  /* 0x0000008200827308 */ /* 0x000f620000000800 */
[----:B------:R-:W-:Y:S01]  /*45c0*/  FMUL R18, R120, -1.4426950216293334961 ;  /* 0xbfb8aa3b78127820 */ /* 0x000fe20000400000 */
[----:B------:R-:W-:Y:S01]  /*45d0*/  FMUL R17, R121, -1.4426950216293334961 ;  /* 0xbfb8aa3b79117820 */ /* 0x000fe20000400000 */
[----:B------:R-:W-:Y:S01]  /*45e0*/  FMUL R14, R25, -1.4426950216293334961 ;  /* 0xbfb8aa3b190e7820 */ /* 0x000fe20000400000 */
[----:B------:R-:W-:Y:S01]  /*45f0*/  FMUL R12, R27, -1.4426950216293334961 ;  /* 0xbfb8aa3b1b0c7820 */ /* 0x000fe20000400000 */
[----:B---3--:R-:W-:Y:S01]  /*4600*/  FADD R134, R133, 1 ;  /* 0x3f80000085867421 */ /* 0x008fe20000000000 */
[----:B--2---:R-:W-:Y:S01]  /*4610*/  FADD R133, R132, 1 ;  /* 0x3f80000084857421 */ /* 0x004fe20000000000 */
[----:B------:R-:W-:Y:S01]  /*4620*/  FMUL R15, R24, -1.4426950216293334961 ;  /* 0xbfb8aa3b180f7820 */ /* 0x000fe20000400000 */
[----:B------:R-:W2:Y:S01]  /*4630*/  MUFU.EX2 R129, R129 ;  /* 0x0000008100817308 */ /* 0x000ea20000000800 */
[----:B----4-:R-:W-:Y:S01]  /*4640*/  FADD R132, R131, 1 ;  /* 0x3f80000083847421 */ /* 0x010fe20000000000 */
[----:B------:R-:W-:Y:S06]  /*4650*/  BAR.SYNC.DEFER_BLOCKING 0x2, 0x80 ;  /* 0x0082000000007b1d */ /* 0x000fec0000010000 */
[----:B------:R-:W3:Y:S01]  /*4660*/  MUFU.EX2 R128, R128 ;  /* 0x0000008000807308 */ /* 0x000ee20000000800 */
[----:B-----5:R-:W-:-:S07]  /*4670*/  FADD R131, R130, 1 ;  /* 0x3f80000082837421 */ /* 0x020fce0000000000 */
[----:B------:R-:W4:Y:S01]  /*4680*/  MUFU.EX2 R127, R127 ;  /* 0x0000007f007f7308 */ /* 0x000f220000000800 */
[----:B--2---:R-:W-:-:S07]  /*4690*/  FADD R130, R129, 1 ;  /* 0x3f80000081827421 */ /* 0x004fce0000000000 */
[----:B------:R-:W2:Y:S01]  /*46a0*/  MUFU.EX2 R126, R126 ;  /* 0x0000007e007e7308 */ /* 0x000ea20000000800 */
[----:B---3--:R-:W-:-:S07]  /*46b0*/  FADD R129, R128, 1 ;  /* 0x3f80000080817421 */ /* 0x008fce0000000000 */
[----:B------:R-:W3:Y:S01]  /*46c0*/  MUFU.EX2 R125, R125 ;  /* 0x0000007d007d7308 */ /* 0x000ee20000000800 */
[----:B----4-:R-:W-:-:S07]  /*46d0*/  FADD R128, R127, 1 ;  /* 0x3f8000007f807421 */ /* 0x010fce0000000000 */
        /* <DEDUP_REMOVED lines=46> */
[----:B------:R-:W3:Y:S01]  /*49c0*/  MUFU.RCP R124, R124 ;  /* 0x0000007c007c7308 */ /* 0x000ee20000001000 */
[----:B----4-:R-:W-:-:S07]  /*49d0*/  FADD R12, R12, 1 ;  /* 0x3f8000000c0c7421 */ /* 0x010fce0000000000 */
[----:B------:R-:W4:Y:S01]  /*49e0*/  MUFU.RCP R123, R123 ;  /* 0x0000007b007b7308 */ /* 0x000f220000001000 */
[----:B--2---:R-:W-:-:S07]  /*49f0*/  FADD R15, R15, 1 ;  /* 0x3f8000000f0f7421 */ /* 0x004fce0000000000 */
[----:B------:R-:W2:Y:S01]  /*4a00*/  MUFU.RCP R8, R8 ;  /* 0x0000000800087308 */ /* 0x000ea20000001000 */
[----:B---3--:R-:W-:-:S04]  /*4a10*/  FMUL R113, R113, R124 ;  /* 0x0000007c71717220 */ /* 0x008fc80000400000 */
[----:B------:R-:W-:-:S03]  /*4a20*/  FMUL R38, R38, R113 ;  /* 0x0000007126267220 */ /* 0x000fc60000400000 */
[----:B------:R-:W3:Y:S01]  /*4a30*/  MUFU.RCP R9, R9 ;  /* 0x0000000900097308 */ /* 0x000ee20000001000 */
[----:B----4-:R-:W-:Y:S01]  /*4a40*/  FMUL R114, R114, R123 ;  /* 0x0000007b72727220 */ /* 0x010fe20000400000 */
[----:B------:R-:W-:-:S03]  /*4a50*/  FMUL R38, R63, R38 ;  /* 0x000000263f267220 */ /* 0x000fc60000400000 */
[----:B------:R-:W-:-:S03]  /*4a60*/  FMUL R114, R39, R114 ;  /* 0x0000007227727220 */ /* 0x000fc60000400000 */
[----:B------:R-:W4:Y:S01]  /*4a70*/  MUFU.RCP R7, R7 ;  /* 0x0000000700077308 */ /* 0x000f220000001000 */
[----:B--2---:R-:W-:-:S04]  /*4a80*/  FMUL R8, R31, R8 ;  /* 0x000000081f087220 */ /* 0x004fc80000400000 */
[----:B------:R-:W-:-:S03]  /*4a90*/  FMUL R8, R55, R8 ;  /* 0x0000000837087220 */ /* 0x000fc60000400000 */
[----:B------:R-:W2:Y:S01]  /*4aa0*/  MUFU.RCP R134, R134 ;  /* 0x0000008600867308 */ /* 0x000ea20000001000 */
[----:B---3--:R-:W-:Y:S01]  /*4ab0*/  FMUL R9, R30, R9 ;  /* 0x000000091e097220 */ /* 0x008fe20000400000 */
[----:B------:R-:W-:-:S03]  /*4ac0*/  FMUL R8, R63, R8 ;  /* 0x000000083f087220 */ /* 0x000fc60000400000 */
[----:B------:R-:W-:-:S03]  /*4ad0*/  FMUL R54, R54, R9 ;  /* 0x0000000936367220 */ /* 0x000fc60000400000 */
[----:B------:R-:W3:Y:S01]  /*4ae0*/  MUFU.RCP R133, R133 ;  /* 0x0000008500857308 */ /* 0x000ee20000001000 */
[----:B----4-:R-:W-:Y:S01]  /*4af0*/  FMUL R7, R32, R7 ;  /* 0x0000000720077220 */ /* 0x010fe20000400000 */
[----:B------:R-:W-:-:S03]  /*4b00*/  FMUL R9, R63, R54 ;  /* 0x000000363f097220 */ /* 0x000fc60000400000 */
[----:B------:R-:W-:Y:S01]  /*4b10*/  FMUL R56, R56, R7 ;  /* 0x0000000738387220 */ /* 0x000fe20000400000 */
[----:B------:R-:W-:Y:S02]  /*4b20*/  FMUL R7, R63, R114 ;  /* 0x000000723f077220 */ /* 0x000fe40000400000 */
[----:B------:R-:W4:Y:S01]  /*4b30*/  MUFU.RCP R132, R132 ;  /* 0x0000008400847308 */ /* 0x000f220000001000 */
[----:B--2---:R-:W-:Y:S01]  /*4b40*/  FMUL R134, R103, R134 ;  /* 0x0000008667867220 */ /* 0x004fe20000400000 */
[----:B------:R-:W-:-:S03]  /*4b50*/  FMUL R56, R63, R56 ;  /* 0x000000383f387220 */ /* 0x000fc60000400000 */
        /* <DEDUP_REMOVED lines=8> */
[----:B------:R-:W-:-:S03]  /*4be0*/  FMUL R132, R97, R132 ;  /* 0x0000008461847220 */ /* 0x000fc60000400000 */
[----:B------:R-:W4:Y:S01]  /*4bf0*/  MUFU.RCP R126, R126 ;  /* 0x0000007e007e7308 */ /* 0x000f220000001000 */
[----:B--2---:R-:W-:Y:S01]  /*4c00*/  FMUL R131, R106, R131 ;  /* 0x000000836a837220 */ /* 0x004fe20000400000 */
[----:B------:R-:W-:-:S03]  /*4c10*/  FMUL R132, R63, R132 ;  /* 0x000000843f847220 */ /* 0x000fc60000400000 */
[----:B------:R-:W-:-:S03]  /*4c20*/  FMUL R98, R98, R131 ;  /* 0x0000008362627220 */ /* 0x000fc60000400000 */
        /* <DEDUP_REMOVED lines=15> */
[----:B----4-:R-:W-:-:S04]  /*4d20*/  FMUL R10, R29, R10 ;  /* 0x0000000a1d0a7220 */ /* 0x010fc80000400000 */
[----:B------:R-:W-:-:S03]  /*4d30*/  FMUL R10, R53, R10 ;  /* 0x0000000a350a7220 */ /* 0x000fc60000400000 */
        /* <DEDUP_REMOVED lines=15> */
[----:B------:R-:W-:Y:S01]  /*4e30*/  FMUL R58, R58, R5 ;  /* 0x000000053a3a7220 */ /* 0x000fe20000400000 */
[----:B------:R-:W-:Y:S02]  /*4e40*/  FMNMX.NAN R5, |R7|, |R8|, !PT ;  /* 0x4000000807057209 */ /* 0x000fe40007820200 */
[----:B------:R-:W2:Y:S01]  /*4e50*/  MUFU.RCP R129, R129 ;  /* 0x0000008100817308 */ /* 0x000ea20000001000 */
[----:B---3--:R-:W-:Y:S01]  /*4e60*/  FMUL R4, R35, R4 ;  /* 0x0000000423047220 */ /* 0x008fe20000400000 */
[----:B------:R-:W-:-:S03]  /*4e70*/  FMUL R21, R63, R58 ;  /* 0x0000003a3f157220 */ /* 0x000fc60000400000 */
[----:B------:R-:W-:Y:S01]  /*4e80*/  FMUL R16, R59, R4 ;  /* 0x000000043b107220 */ /* 0x000fe20000400000 */
[----:B------:R-:W-:Y:S02]  /*4e90*/  F2FP.SATFINITE.E4M3.F32.PACK_AB_MERGE_C R4, R7, R38, RZ ;  /* 0x000000260704723e */ /* 0x000fe400048070ff */
[----:B------:R-:W3:Y:S01]  /*4ea0*/  MUFU.RCP R127, R127 ;  /* 0x0000007f007f7308 */ /* 0x000ee20000001000 */
[----:B----4-:R-:W-:Y:S01]  /*4eb0*/  FMUL R13, R26, R13 ;  /* 0x0000000d1a0d7220 */ /* 0x010fe20000400000 */
[----:B------:R-:W-:Y:S02]  /*4ec0*/  F2FP.SATFINITE.E4M3.F32.PACK_AB_MERGE_C R7, R8, R9, RZ ;  /* 0x000000090807723e */ /* 0x000fe400048070ff */
[----:B------:R-:W-:Y:S01]  /*4ed0*/  F2FP.SATFINITE.E4M3.F32.PACK_AB_MERGE_C R8, R96, R134, RZ ;  /* 0x000000866008723e */ /* 0x000fe200048070ff */
[----:B------:R-:W-:Y:S01]  /*4ee0*/  FMUL R50, R50, R13 ;  /* 0x0000000d32327220 */ /* 0x000fe20000400000 */
[----:B------:R-:W-:Y:S01]  /*4ef0*/  FMNMX.NAN R13, |R38|, |R9|, !PT ;  /* 0x40000009260d7209 */ /* 0x000fe20007820200 */
[C---:B------:R-:W-:Y:S01]  /*4f00*/  FMUL R9, R63.reuse, R52 ;  /* 0x000000343f097220 */ /* 0x040fe20000400000 */
        /* <DEDUP_REMOVED lines=9> */
[C---:B------:R-:W-:Y:S01]  /*4fa0*/  FMUL R25, R63.reuse, R98 ;  /* 0x000000623f197220 */ /* 0x040fe20000400000 */
[----:B------:R-:W-:Y:S02]  /*4fb0*/  FMUL R102, R63, R102 ;  /* 0x000000663f667220 */ /* 0x000fe40000400000 */
[----:B------:R-:W-:-:S03]  /*4fc0*/  FMUL R14, R49, R14 ;  /* 0x0000000e310e7220 */ /* 0x000fc60000400000 */
[----:B------:R-:W4:Y:S01]  /*4fd0*/  MUFU.RCP R128, R128 ;  /* 0x0000008000807308 */ /* 0x000f220000001000 */
[----:B--2---:R-:W-:Y:S01]  /*4fe0*/  FMUL R12, R27, R12 ;  /* 0x0000000c1b0c7220 */ /* 0x004fe20000400000 */
[----:B------:R-:W-:Y:S01]  /*4ff0*/  F2FP.SATFINITE.E4M3.F32.PACK_AB_MERGE_C R27, R25, R132, RZ ;  /* 0x00000084191b723e */ /* 0x000fe200048070ff */
[----:B------:R-:W-:Y:S02]  /*5000*/  FMUL R14, R63, R14 ;  /* 0x0000000e3f0e7220 */ /* 0x000fe40000400000 */
[----:B------:R-:W-:Y:S01]  /*5010*/  FMUL R12, R51, R12 ;  /* 0x0000000c330c7220 */ /* 0x000fe20000400000 */
[----:B------:R-:W-:Y:S02]  /*5020*/  PRMT R8, R8, 0x5410, R27 ;  /* 0x0000541008087816 */ /* 0x000fe4000000001b */
        /* <DEDUP_REMOVED lines=12> */
[----:B------:R-:W-:Y:S01]  /*50f0*/  FMNMX3.NAN R22, |R25|, |R122|, R5, !PT ;  /* 0x4000007a19167276 */ /* 0x000fe20007820205 */
[C---:B------:R-:W-:Y:S01]  /*5100*/  FMUL R5, R63.reuse, R100 ;  /* 0x000000643f057220 */ /* 0x040fe20000400000 */
[C---:B------:R-:W-:Y:S01]  /*5110*/  FMUL R40, R63.reuse, R40 ;  /* 0x000000283f287220 */ /* 0x040fe20000400000 */
[----:B------:R-:W-:Y:S01]  /*5120*/  FMUL R42, R42, R117 ;  /* 0x000000752a2a7220 */ /* 0x000fe20000400000 */
[C---:B------:R-:W-:Y:S02]  /*5130*/  FMUL R25, R63.reuse, R128 ;  /* 0x000000803f197220 */ /* 0x040fe40000400000 */
[----:B------:R-:W3:Y:S01]  /*5140*/  MUFU.RCP R18, R18 ;  /* 0x0000001200127308 */ /* 0x000ee20000001000 */
[----:B----4-:R-:W-:Y:S01]  /*5150*/  FMUL R120, R120, R19 ;  /* 0x0000001378787220 */ /* 0x010fe20000400000 */
[C---:B------:R-:W-:Y:S01]  /*5160*/  FMUL R19, R63.reuse, R112 ;  /* 0x000000703f137220 */ /* 0x040fe20000400000 */
[----:B------:R-:W-:Y:S01]  /*5170*/  FMUL R42, R63, R42 ;  /* 0x0000002a3f2a7220 */ /* 0x000fe20000400000 */
[----:B------:R-:W-:Y:S01]  /*5180*/  F2FP.SATFINITE.E4M3.F32.PACK_AB_MERGE_C R6, R116, R40, RZ ;  /* 0x000000287406723e */ /* 0x000fe200048070ff */
[----:B------:R-:W-:-:S02]  /*5190*/  FMUL R120, R45, R120 ;  /* 0x000000782d787220 */ /* 0x000fc40000400000 */
[----:B------:R-:W-:Y:S01]  /*51a0*/  FMNMX.NAN R17, |R19|, |R10|, !PT ;  /* 0x4000000a13117209 */ /* 0x000fe20007820200 */
[----:B------:R-:W4:Y:S01]  /*51b0*/  MUFU.RCP R15, R15 ;  /* 0x0000000f000f7308 */ /* 0x000f220000001000 */
[----:B--2---:R-:W-:Y:S01]  /*51c0*/  FMUL R119, R119, R20 ;  /* 0x0000001477777220 */ /* 0x004fe20000400000 */
[----:B------:R-:W-:Y:S01]  /*51d0*/  F2FP.SATFINITE.E4M3.F32.PACK_AB_MERGE_C R20, R10, R9, RZ ;  /* 0x000000090a14723e */ /* 0x000fe200048070ff */
[----:B------:R-:W-:Y:S01]  /*51e0*/  FMUL R33, R63, R120 ;  /* 0x000000783f217220 */ /* 0x000fe20000400000 */
[----:B------:R-:W-:Y:S01]  /*51f0*/  FMNMX.NAN R10, |R116|, |R23|, !PT ;  /* 0x40000017740a7209 */ /* 0x000fe20007820200 */
[----:B------:R-:W-:Y:S01]  /*5200*/  FMUL R44, R44, R119 ;  /* 0x000000772c2c7220 */ /* 0x000fe20000400000 */
[----:B------:R-:W-:Y:S02]  /*5210*/  F2FP.SATFINITE.E4M3.F32.PACK_AB_MERGE_C R19, R19, R36, RZ ;  /* 0x000000241313723e */ /* 0x000fe400048070ff */
[----:B------:R-:W-:Y:S01]  /*5220*/  F2FP.SATFINITE.E4M3.F32.PACK_AB_MERGE_C R23, R23, R56, RZ ;  /* 0x000000381717723e */ /* 0x000fe200048070ff */
[----:B---3--:R-:W-:Y:S01]  /*5230*/  FMUL R121, R121, R18 ;  /* 0x0000001279797220 */ /* 0x008fe20000400000 */
[C---:B------:R-:W-:Y:S01]  /*5240*/  FMUL R18, R63.reuse, R16 ;  /* 0x000000103f127220 */ /* 0x040fe20000400000 */
[----:B------:R-:W-:Y:S01]  /*5250*/  FMUL R44, R63, R44 ;  /* 0x0000002c3f2c7220 */ /* 0x000fe20000400000 */
[----:B------:R-:W-:Y:S01]  /*5260*/  FMNMX.NAN R16, |R42|, |R21|, !PT ;  /* 0x400000152a107209 */ /* 0x000fe20007820200 */
[----:B------:R-:W-:Y:S01]  /*5270*/  FMUL R46, R46, R121 ;  /* 0x000000792e2e7220 */ /* 0x000fe20000400000 */
[----:B------:R-:W-:-:S02]  /*5280*/  FMNMX3.NAN R17, |R96|, |R33|, R17, !PT ;  /* 0x4000002160117276 */ /* 0x000fc40007820211 */
[----:B------:R-:W-:Y:S01]  /*5290*/  F2FP.SATFINITE.E4M3.F32.PACK_AB_MERGE_C R37, R33, R44, RZ ;  /* 0x0000002c2125723e */ /* 0x000fe200048070ff */
[----:B----4-:R-:W-:Y:S01]  /*52a0*/  FMUL R15, R24, R15 ;  /* 0x0000000f180f7220 */ /* 0x010fe20000400000 */
[C---:B------:R-:W-:Y:S01]  /*52b0*/  FMUL R24, R63.reuse, R12 ;  /* 0x0000000c3f187220 */ /* 0x040fe20000400000 */
[----:B------:R-:W-:Y:S01]  /*52c0*/  FMUL R27, R63, R46 ;  /* 0x0000002e3f1b7220 */ /* 0x000fe20000400000 */
[----:B------:R-:W-:Y:S01]  /*52d0*/  FMNMX3.NAN R12, |R5|, |R14|, R10, !PT ;  /* 0x4000000e050c7276 */ /* 0x000fe2000782020a */
[----:B------:R-:W-:Y:S01]  /*52e0*/  FMUL R48, R48, R15 ;  /* 0x0000000f30307220 */ /* 0x000fe20000400000 */
[----:B------:R-:W-:Y:S02]  /*52f0*/  FMNMX.NAN R15, |R36|, |R9|, !PT ;  /* 0x40000009240f7209 */ /* 0x000fe40007820200 */
[----:B------:R-:W-:Y:S01]  /*5300*/  FMNMX.NAN R9, |R11|, |R18|, !PT ;  /* 0x400000120b097209 */ /* 0x000fe20007820200 */
[----:B------:R-:W-:Y:S01]  /*5310*/  FMUL R35, R63, R48 ;  /* 0x000000303f237220 */ /* 0x000fe20000400000 */
[----:B------:R-:W-:-:S02]  /*5320*/  F2FP.SATFINITE.E4M3.F32.PACK_AB_MERGE_C R11, R11, R42, RZ ;  /* 0x0000002a0b0b723e */ /* 0x000fc400048070ff */
[C---:B------:R-:W-:Y:S02]  /*5330*/  FMNMX3.NAN R29, |R102|.reuse, |R24|, R9, !PT ;  /* 0x40000018661d7276 */ /* 0x040fe40007820209 */
[----:B------:R-:W-:Y:S02]  /*5340*/  F2FP.SATFINITE.E4M3.F32.PACK_AB_MERGE_C R9, R102, R25, RZ ;  /* 0x000000196609723e */ /* 0x000fe400048070ff */
[----:B------:R-:W-:Y:S02]  /*5350*/  F2FP.SATFINITE.E4M3.F32.PACK_AB_MERGE_C R10, R5, R130, RZ ;  /* 0x00000082050a723e */ /* 0x000fe400048070ff */
[----:B------:R-:W-:Y:S02]  /*5360*/  F2FP.SATFINITE.E4M3.F32.PACK_AB_MERGE_C R18, R18, R21, RZ ;  /* 0x000000151212723e */ /* 0x000fe400048070ff */
[----:B------:R-:W-:Y:S02]  /*5370*/  F2FP.SATFINITE.E4M3.F32.PACK_AB_MERGE_C R122, R122, R27, RZ ;  /* 0x0000001b7a7a723e */ /* 0x000fe400048070ff */
[----:B------:R-:W-:-:S02]  /*5380*/  F2FP.SATFINITE.E4M3.F32.PACK_AB_MERGE_C R5, R24, R31, RZ ;  /* 0x0000001f1805723e */ /* 0x000fc400048070ff */
[----:B------:R-:W-:Y:S02]  /*5390*/  F2FP.SATFINITE.E4M3.F32.PACK_AB_MERGE_C R14, R14, R35, RZ ;  /* 0x000000230e0e723e */ /* 0x000fe400048070ff */
[----:B------:R-:W-:Y:S02]  /*53a0*/  PRMT R9, R10, 0x5410, R9 ;  /* 0x000054100a097816 */ /* 0x000fe40000000009 */
[----:B------:R-:W-:Y:S02]  /*53b0*/  PRMT R11, R6, 0x5410, R11 ;  /* 0x00005410060b7816 */ /* 0x000fe4000000000b */
[----:B------:R-:W-:Y:S02]  /*53c0*/  PRMT R10, R19, 0x5410, R4 ;  /* 0x00005410130a7816 */ /* 0x000fe40000000004 */
[----:B------:R-:W-:Y:S02]  /*53d0*/  PRMT R6, R20, 0x5410, R7 ;  /* 0x0000541014067816 */ /* 0x000fe40000000007 */
[----:B------:R-:W-:Y:S01]  /*53e0*/  PRMT R4, R37, 0x5410, R122 ;  /* 0x0000541025047816 */ /* 0x000fe2000000007a */
[----:B------:R2:W-:Y:S01]  /*53f0*/  STS.128 [R81], R8 ;  /* 0x0000000851007388 */ /* 0x0005e20000000c00 */
[----:B------:R-:W-:-:S02]  /*5400*/  PRMT R5, R14, 0x5410, R5 ;  /* 0x000054100e057816 */ /* 0x000fc40000000005 */
[----:B------:R-:W-:Y:S02]  /*5410*/  PRMT R7, R23, 0x5410, R18 ;  /* 0x0000541017077816 */ /* 0x000fe40000000012 */
[----:B------:R-:W-:Y:S02]  /*5420*/  FMNMX.NAN R21, |R40|, |R56|, !PT ;  /* 0x4000003828157209 */ /* 0x000fe40007820200 */
[----:B------:R-:W-:Y:S01]  /*5430*/  FMNMX3.NAN R16, |R25|, |R31|, R16, !PT ;  /* 0x4000001f19107276 */ /* 0x000fe20007820210 */
[----:B------:R2:W-:Y:S01]  /*5440*/  STS.128 [R82], R4 ;  /* 0x0000000452007388 */ /* 0x0005e20000000c00 */
[----:B------:R-:W-:Y:S02]  /*5450*/  FMNMX3.NAN R13, |R132|, |R27|, R13, !PT ;  /* 0x4000001b840d7276 */ /* 0x000fe4000782020d */
[----:B------:R-:W-:Y:S01]  /*5460*/  FMNMX3.NAN R21, |R130|, |R35|, R21, !PT ;  /* 0x4000002382157276 */ /* 0x000fe20007820215 */
[----:B------:R3:W-:Y:S06]  /*5470*/  MEMBAR.ALL.CTA ;  /* 0x0000000000007992 */ /* 0x0007ec0000008000 */
[----:B---3--:R-:W3:Y:S01]  /*5480*/  FENCE.VIEW.ASYNC.S ;  /* 0x00000000000073c6 */ /* 0x008ee20000000000 */
[----:B------:R-:W-:-:S02]  /*5490*/  FMNMX3.NAN R44, |R134|, |R44|, R15, !PT ;  /* 0x4000002c862c7276 */ /* 0x000fc4000782020f */
[----:B------:R-:W-:Y:S02]  /*54a0*/  FMNMX.NAN R22, R29, R22, !PT ;  /* 0x000000161d167209 */ /* 0x000fe40007820000 */
[----:B------:R-:W-:Y:S02]  /*54b0*/  FMNMX.NAN R13, R16, R13, !PT ;  /* 0x0000000d100d7209 */ /* 0x000fe40007820000 */
[----:B------:R-:W-:Y:S02]  /*54c0*/  FMNMX3.NAN R12, R17, R12, R22, !PT ;  /* 0x0000000c110c7276 */ /* 0x000fe40007820016 */
[----:B------:R-:W-:-:S04]  /*54d0*/  FMNMX3.NAN R13, R44, R21, R13, !PT ;  /* 0x000000152c0d7276 */ /* 0x000fc8000782000d */
[----:B------:R-:W-:-:S04]  /*54e0*/  FMNMX3.NAN R12, R13, R12, RZ, !PT ;  /* 0x0000000c0d0c7276 */ /* 0x000fc800078200ff */
[----:B------:R-:W-:Y:S01]  /*54f0*/  FMNMX R93, R12, R93, !PT ;  /* 0x0000005d0c5d7209 */ /* 0x000fe20007800000 */
[----:B---3--:R-:W-:Y:S06]  /*5500*/  BAR.SYNC.DEFER_BLOCKING 0x2, 0x80 ;  /* 0x0082000000007b1d */ /* 0x008fec0000010000 */
[----:B--2---:R-:W-:Y:S05]  /*5510*/  @P2 BRA `(.L_x_71) ;  /* 0x0000000000442947 */ /* 0x004fea0003800000 */
[----:B------:R-:W-:Y:S01]  /*5520*/  IMAD R60, R61, 0x4, R60 ;  /* 0x000000043d3c7824 */ /* 0x000fe200078e023c */
[----:B------:R-:W-:Y:S01]  /*5530*/  UIADD3 UR8, UP0, UPT, UR10, 0x2c0, URZ ;  /* 0x000002c00a087890 */ /* 0x000fe2000ff1e0ff */
[----:B------:R-:W-:Y:S02]  /*5540*/  PLOP3.LUT P0, PT, PT, PT, PT, 0x80, 0x8 ;  /* 0x000000000008781c */ /* 0x000fe40003f0f070 */
[----:B------:R-:W-:Y:S01]  /*5550*/  IADD3 R4, PT, PT, R3, 0x4400, RZ ;  /* 0x0000440003047810 */ /* 0x000fe20007ffe0ff */
[----:B------:R-:W-:Y:S01]  /*5560*/  IMAD.SHL.U32 R60, R60, 0x20, RZ ;  /* 0x000000203c3c7824 */ /* 0x000fe200078e00ff */
[----:B------:R-:W-:-:S12]  /*5570*/  UIADD3.X UR9, UPT, UPT, URZ, UR11, URZ, UP0, !UPT ;  /* 0x0000000bff097290 */ /* 0x000fd800087fe4ff */
.L_x_72:
        /* <DEDUP_REMOVED lines=10> */
[----:B------:R0:W-:Y:S02]  /*5620*/  UTMACMDFLUSH ;  /* 0x00000000000079b7 */ /* 0x0001e40000000000 */
.L_x_71:
[----:B------:R-:W-:Y:S01]  /*5630*/  BAR.SYNC.DEFER_BLOCKING 0x2, 0x80 ;  /* 0x0082000000007b1d */ /* 0x000fe20000010000 */
[----:B------:R-:W-:Y:S02]  /*5640*/  IADD3 R91, PT, PT, R91, 0x1, RZ ;  /* 0x000000015b5b7810 */ /* 0x000fe40007ffe0ff */
[----:B------:R-:W-:-:S03]  /*5650*/  IADD3 R92, PT, PT, R92, -0x1, RZ ;  /* 0xffffffff5c5c7810 */ /* 0x000fc60007ffe0ff */
[----:B------:R-:W-:Y:S05]  /*5660*/  @!P3 BRA `(.L_x_73) ;  /* 0xffffffe4000cb947 */ /* 0x000fea000383ffff */
[-C--:B------:R-:W-:Y:S01]  /*5670*/  LEA R5, R72, R3.reuse, 0x3 ;  /* 0x0000000348057211 */ /* 0x080fe200078e18ff */
[----:B------:R-:W-:Y:S01]  /*5680*/  BSSY B0, `(.L_x_74) ;  /* 0x0000005000007945 */ /* 0x000fe20003800000 */
[----:B------:R-:W-:Y:S02]  /*5690*/  SHF.L.U32 R6, R70, 0x1f, RZ ;  /* 0x0000001f46067819 */ /* 0x000fe400000006ff */
[----:B------:R-:W-:Y:S02]  /*56a0*/  LEA R63, R72, R3, 0x4 ;  /* 0x00000003483f7211 */ /* 0x000fe400078e20ff */
[----:B------:R-:W2:Y:S02]  /*56b0*/  SYNCS.PHASECHK.TRANS64.TRYWAIT P0, [R5+URZ+0x60], R6 ;  /* 0x00006006050075a7 */ /* 0x000ea400080011ff */
[----:B--2---:R-:W-:Y:S05]  /*56c0*/  @!P0 BRA `(.L_x_75) ;  /* 0x0000000c00488947 */ /* 0x004fea0003800000 */
.L_x_111:
[----:B------:R-:W-:Y:S05]  /*56d0*/  BSYNC B0 ;  /* 0x0000000000007941 */ /* 0x000fea0003800000 */
.L_x_74:
[----:B------:R-:W3:Y:S01]  /*56e0*/  LDS.128 R60, [R63+0x34c10] ;  /* 0x034c10003f3c7984 */ /* 0x000ee20000000c00 */
[----:B------:R-:W-:Y:S01]  /*56f0*/  CREDUX.MAXABS.F32.NAN UR4, R93 ;  /* 0x000000005d0472cc */ /* 0x000fe20000006400 */
[----:B------:R-:W-:Y:S01]  /*5700*/  BSSY.RECONVERGENT B0, `(.L_x_76) ;  /* 0x0000016000007945 */ /* 0x000fe20003800200 */
[----:B------:R-:W-:Y:S01]  /*5710*/  ISETP.NE.AND P0, PT, R67, RZ, PT ;  /* 0x000000ff4300720c */ /* 0x000fe20003f05270 */
[----:B------:R4:W-:Y:S06]  /*5720*/  MEMBAR.ALL.CTA ;  /* 0x0000000000007992 */ /* 0x0009ec0000008000 */
[----:B----4-:R-:W4:Y:S01]  /*5730*/  FENCE.VIEW.ASYNC.S ;  /* 0x00000000000073c6 */ /* 0x010f220000000000 */
[----:B------:R-:W-:-:S03]  /*5740*/  VIADD R72, R72, 0x1 ;  /* 0x0000000148487836 */ /* 0x000fc60000000000 */
[----:B------:R-:W-:Y:S01]  /*5750*/  IMAD.U32 R4, RZ, RZ, UR4 ;  /* 0x00000004ff047e24 */ /* 0x000fe2000f8e00ff */
[----:B----4-:R4:W-:Y:S04]  /*5760*/  SYNCS.ARRIVE.TRANS64.ART0 RZ, [R5+URZ+0x70], R0 ;  /* 0x0000700005ff79a7 */ /* 0x0109e800085000ff */
[----:B------:R4:W-:Y:S01]  /*5770*/  @!P0 STS [R83+0x34c00], R4 ;  /* 0x034c000453008388 */ /* 0x0009e20000000800 */
[----:B------:R-:W-:Y:S01]  /*5780*/  BAR.SYNC.DEFER_BLOCKING 0x2, 0x80 ;  /* 0x0082000000007b1d */ /* 0x000fe20000010000 */
[----:B------:R-:W-:-:S13]  /*5790*/  LOP3.LUT P0, RZ, R86, R67, RZ, 0xfc, !PT ;  /* 0x0000004356ff7212 */ /* 0x000fda000780fcff */
[----:B------:R-:W-:Y:S05]  /*57a0*/  @P0 BRA `(.L_x_77) ;  /* 0x00000000002c0947 */ /* 0x000fea0003800000 */
[----:B------:R-:W-:Y:S01]  /*57b0*/  IMAD.U32 R2, RZ, RZ, UR7 ;  /* 0x00000007ff027e24 */ /* 0x000fe2000f8e00ff */
[----:B-1----:R-:W-:Y:S01]  /*57c0*/  MOV R3, 0x400 ;  /* 0x0000040000037802 */ /* 0x002fe20000000f00 */
[----:B------:R-:W1:Y:S03]  /*57d0*/  LDCU.64 UR4, c[0x0][0x740] ;  /* 0x0000e800ff0477ac */ /* 0x000e660008000a00 */
[----:B------:R-:W-:Y:S01]  /*57e0*/  LEA R3, R2, R3, 0x18 ;  /* 0x0000000302037211 */ /* 0x000fe200078ec0ff */
[----:B------:R-:W5:Y:S04]  /*57f0*/  LDCU.64 UR8, c[0x0][0x358] ;  /* 0x00006b00ff0877ac */ /* 0x000f680008000a00 */
[----:B--2-4-:R-:W2:Y:S01]  /*5800*/  LDS.128 R4, [R3+0x34c00] ;  /* 0x034c000003047984 */ /* 0x014ea20000000c00 */
[----:B-1----:R-:W-:-:S04]  /*5810*/  LEA R8, P0, R65, UR4, 0x2 ;  /* 0x0000000441087c11 */ /* 0x002fc8000f8010ff */
[----:B------:R-:W-:Y:S02]  /*5820*/  LEA.HI.X R9, R65, UR5, R64, 0x2, P0 ;  /* 0x0000000541097c11 */ /* 0x000fe400080f1440 */
[----:B--2---:R-:W-:-:S04]  /*5830*/  FMNMX3 R4, R4, RZ, R5, !PT ;  /* 0x000000ff04047276 */ /* 0x004fc80007800005 */
[----:B------:R-:W-:-:S05]  /*5840*/  FMNMX3 R7, R4, R6, R7, !PT ;  /* 0x0000000604077276 */ /* 0x000fca0007800007 */
[----:B-----5:R1:W-:Y:S02]  /*5850*/  REDG.E.MAX.S32.STRONG.GPU desc[UR8][R8.64], R7 ;  /* 0x000000070800798e */ /* 0x0203e4000d12e308 */
.L_x_77:
[----:B------:R-:W-:Y:S05]  /*5860*/  BSYNC.RECONVERGENT B0 ;  /* 0x0000000000007941 */ /* 0x000fea0003800200 */
.L_x_76:
[----:B---3--:R-:W-:Y:S02]  /*5870*/  ISETP.NE.AND P0, PT, R63, 0x1, PT ;  /* 0x000000013f00780c */ /* 0x008fe40003f05270 */
[----:B------:R-:W-:-:S04]  /*5880*/  ISETP.NE.AND P1, PT, R72, 0x2, PT ;  /* 0x000000024800780c */ /* 0x000fc80003f25270 */
[----:B--2-4-:R-:W-:Y:S02]  /*5890*/  SEL R5, RZ, 0x1, P1 ;  /* 0x00000001ff057807 */ /* 0x014fe40000800000 */
[----:B------:R-:W-:Y:S02]  /*58a0*/  SEL R72, R72, RZ, P1 ;  /* 0x000000ff48487207 */ /* 0x000fe40000800000 */
[----:B------:R-:W-:-:S03]  /*58b0*/  LOP3.LUT R70, R70, R5, RZ, 0x3c, !PT ;  /* 0x0000000546467212 */ /* 0x000fc600078e3cff */
[----:B------:R-:W-:Y:S05]  /*58c0*/  @!P0 BRA `(.L_x_78) ;  /* 0xffffffe0000c8947 */ /* 0x000fea000383ffff */
.L_x_65:
[----:B------:R-:W-:-:S13]  /*58d0*/  ISETP.NE.AND P0, PT, R86, RZ, PT ;  /* 0x000000ff5600720c */ /* 0x000fda0003f05270 */
[----:B------:R-:W-:Y:S05]  /*58e0*/  @P0 BRA `(.L_x_79) ;  /* 0x0000000000200947 */ /* 0x000fea0003800000 */
[----:B------:R-:W2:Y:S01]  /*58f0*/  S2UR UR4, SR_CgaCtaId ;  /* 0x00000000000479c3 */ /* 0x000ea20000008800 */
[----:B------:R-:W-:Y:S01]  /*5900*/  ELECT P1, URZ, PT ;  /* 0x0000000000ff782f */ /* 0x000fe20003820000 */
[----:B------:R-:W-:-:S06]  /*5910*/  IMAD.MOV.U32 R4, RZ, RZ, 0x1 ;  /* 0x00000001ff047424 */ /* 0x000fcc00078e00ff */
[----:B------:R-:W-:Y:S06]  /*5920*/  UVIRTCOUNT.DEALLOC.SMPOOL 0x80 ;  /* 0x000000800000784c */ /* 0x000fec0000000000 */
[----:B------:R-:W-:Y:S01]  /*5930*/  @P1 MOV R5, 0x40 ;  /* 0x0000004000051802 */ /* 0x000fe20000000f00 */
[----:B--2---:R-:W-:-:S05]  /*5940*/  @P1 IMAD.U32 R2, RZ, RZ, UR4 ;  /* 0x00000004ff021e24 */ /* 0x004fca000f8e00ff */
[----:B------:R-:W-:-:S05]  /*5950*/  @P1 LEA R5, R2, R5, 0x18 ;  /* 0x0000000502051211 */ /* 0x000fca00078ec0ff */
[----:B------:R2:W-:Y:S02]  /*5960*/  @P1 STS.U8 [R5], R4 ;  /* 0x0000000405001388 */ /* 0x0005e40000000000 */
.L_x_79:
[----:B------:R-:W-:Y:S06]  /*5970*/  BAR.SYNC.DEFER_BLOCKING 0x2, 0x80 ;  /* 0x0082000000007b1d */ /* 0x000fec0000010000 */
[----:B------:R-:W-:Y:S05]  /*5980*/  @P0 BRA `(.L_x_80) ;  /* 0x0000000000d80947 */ /* 0x000fea0003800000 */
[----:B--2---:R-:W-:Y:S01]  /*5990*/  VIADD R5, R3, 0x80 ;  /* 0x0000008003057836 */ /* 0x004fe20000000000 */
[----:B------:R-:W-:Y:S01]  /*59a0*/  LOP3.LUT R2, R2, 0x1, RZ, 0x3c, !PT ;  /* 0x0000000102027812 */ /* 0x000fe200078e3cff */
[----:B------:R-:W-:Y:S03]  /*59b0*/  BSSY B0, `(.L_x_81) ;  /* 0x0000005000007945 */ /* 0x000fe60003800000 */
[----:B------:R-:W-:-:S04]  /*59c0*/  PRMT R5, R2, 0x654, R5 ;  /* 0x0000065402057816 */ /* 0x000fc80000000005 */
[----:B------:R2:W-:Y:S01]  /*59d0*/  SYNCS.ARRIVE.TRANS64.RED.ART0 RZ, [R5+URZ], R0 ;  /* 0x0000000005ff79a7 */ /* 0x0005e200085004ff */
[----:B------:R-:W3:Y:S02]  /*59e0*/  SYNCS.PHASECHK.TRANS64.TRYWAIT P0, [R3+URZ+0x80], RZ ;  /* 0x000080ff030075a7 */ /* 0x000ee400080011ff */
[----:B--23--:R-:W-:Y:S05]  /*59f0*/  @!P0 BRA `(.L_x_82) ;  /* 0x0000000800948947 */ /* 0x00cfea0003800000 */
.L_x_112:
[----:B------:R-:W-:Y:S05]  /*5a00*/  BSYNC B0 ;  /* 0x0000000000007941 */ /* 0x000fea0003800000 */
.L_x_81:
[----:B------:R-:W3:Y:S01]  /*5a10*/  S2UR UR5, SR_CgaCtaId ;  /* 0x00000000000579c3 */ /* 0x000ee20000008800 */
[----:B------:R-:W-:Y:S01]  /*5a20*/  NOP ;  /* 0x0000000000007918 */ /* 0x000fe20000000000 */
[----:B------:R-:W-:Y:S01]  /*5a30*/  UMOV UR4, 0x50 ;  /* 0x0000005000047882 */ /* 0x000fe20000000000 */
[----:B-1----:R-:W-:Y:S01]  /*5a40*/  LOP3.LUT R7, R84, 0xffff, RZ, 0xc0, !PT ;  /* 0x0000ffff54077812 */ /* 0x002fe200078ec0ff */
[----:B------:R-:W-:-:S03]  /*5a50*/  IMAD.MOV.U32 R4, RZ, RZ, 0xffff ;  /* 0x0000ffffff047424 */ /* 0x000fc600078e00ff */
[----:B------:R-:W-:-:S05]  /*5a60*/  SHF.R.U32.HI R7, RZ, 0x5, R7 ;  /* 0x00000005ff077819 */ /* 0x000fca0000011607 */
[----:B------:R-:W-:Y:S01]  /*5a70*/  VIADD R5, R7, 0x10 ;  /* 0x0000001007057836 */ /* 0x000fe20000000000 */
[----:B------:R-:W-:-:S04]  /*5a80*/  SHF.L.U32 R7, R4, R7, RZ ;  /* 0x0000000704077219 */ /* 0x000fc800000006ff */
[----:B------:R-:W-:Y:S01]  /*5a90*/  SHF.L.U32 R0, R0, R5, RZ ;  /* 0x0000000500007219 */ /* 0x000fe200000006ff */
[----:B---3--:R-:W-:-:S03]  /*5aa0*/  ULEA UR5, UR5, UR4, 0x18 ;  /* 0x0000000405057291 */ /* 0x008fc6000f8ec0ff */
[----:B------:R-:W-:-:S04]  /*5ab0*/  LOP3.LUT R7, R0, R7, RZ, 0xfc, !PT ;  /* 0x0000000700077212 */ /* 0x000fc800078efcff */
[C---:B------:R-:W-:Y:S02]  /*5ac0*/  LOP3.LUT R5, R7.reuse, 0xffff, RZ, 0xc0, !PT ;  /* 0x0000ffff07057812 */ /* 0x040fe400078ec0ff */
[----:B------:R-:W1:Y:S02]  /*5ad0*/  LDS R2, [UR5] ;  /* 0x00000005ff027984 */ /* 0x000e640008000800 */
[----:B-1----:R-:W-:-:S04]  /*5ae0*/  LOP3.LUT R0, R7, 0xffff, R2, 0x80, !PT ;  /* 0x0000ffff07007812 */ /* 0x002fc800078e8002 */
[----:B------:R-:W-:-:S13]  /*5af0*/  ISETP.NE.AND P0, PT, R0, R5, PT ;  /* 0x000000050000720c */ /* 0x000fda0003f05270 */
[----:B------:R-:W-:Y:S05]  /*5b00*/  @P0 BRA `(.L_x_83) ;  /* 0x00000000006c0947 */ /* 0x000fea0003800000 */
[----:B------:R-:W-:Y:S02]  /*5b10*/  SHF.R.U32.HI R0, RZ, 0x10, R2 ;  /* 0x00000010ff007819 */ /* 0x000fe40000011602 */
[----:B------:R-:W-:-:S04]  /*5b20*/  SHF.R.U32.HI R5, RZ, 0x10, R7 ;  /* 0x00000010ff057819 */ /* 0x000fc80000011607 */
[----:B------:R-:W-:-:S04]  /*5b30*/  LOP3.LUT R0, R0, R5, RZ, 0xc0, !PT ;  /* 0x0000000500007212 */ /* 0x000fc800078ec0ff */
[----:B------:R-:W-:-:S13]  /*5b40*/  ISETP.NE.AND P0, PT, R0, R5, PT ;  /* 0x000000050000720c */ /* 0x000fda0003f05270 */
[----:B------:R-:W-:Y:S05]  /*5b50*/  @P0 BRA `(.L_x_84) ;  /* 0x00000000004c0947 */ /* 0x000fea0003800000 */
[----:B------:R-:W-:Y:S02]  /*5b60*/  R2UR UR4, R7 ;  /* 0x00000000070472ca */ /* 0x000fe400000e0000 */
[----:B------:R-:W-:Y:S02]  /*5b70*/  ELECT P0, URZ, PT ;  /* 0x0000000000ff782f */ /* 0x000fe40003800000 */
[----:B------:R-:W-:-:S09]  /*5b80*/  PLOP3.LUT P1, PT, PT, PT, PT, 0x8, 0x80 ;  /* 0x000000000080781c */ /* 0x000fd20003f2e170 */
[----:B------:R-:W-:Y:S02]  /*5b90*/  ULOP3.LUT UR4, URZ, UR4, URZ, 0x33, !UPT ;  /* 0x00000004ff047292 */ /* 0x000fe4000f8e33ff */
[----:B------:R-:W-:-:S10]  /*5ba0*/  VOTEU.ANY UP0, P0 ;  /* 0x0000000000ff7886 */ /* 0x000fd40000000100 */
.L_x_85:
[----:B------:R-:W-:Y:S01]  /*5bb0*/  @P0 ELECT P1, URZ, PT ;  /* 0x0000000000ff082f */ /* 0x000fe20003820000 */
[----:B------:R1:W-:-:S12]  /*5bc0*/  @UP0 UTCATOMSWS.AND URZ, UR4 ;  /* 0x0000000400ff09e3 */ /* 0x0003d80008000000 */
[----:B------:R-:W-:Y:S02]  /*5bd0*/  @P1 PLOP3.LUT P0, PT, P1, PT, PT, 0x8, 0x80 ;  /* 0x000000000080181c */ /* 0x000fe40000f0e170 */
[----:B------:R-:W-:-:S11]  /*5be0*/  PLOP3.LUT P1, PT, PT, PT, PT, 0x8, 0x80 ;  /* 0x000000000080781c */ /* 0x000fd60003f2e170 */
[----:B-1----:R-:W-:Y:S05]  /*5bf0*/  @P0 BRA.U.ANY `(.L_x_85) ;  /* 0xfffffffd00ec0947 */ /* 0x002fea000393ffff */
[----:B------:R-:W1:Y:S01]  /*5c00*/  S2R R2, SR_LANEID ;  /* 0x0000000000027919 */ /* 0x000e620000000000 */
[----:B------:R-:W-:Y:S01]  /*5c10*/  IMAD.U32 R0, RZ, RZ, UR4 ;  /* 0x00000004ff007e24 */ /* 0x000fe2000f8e00ff */
[----:B------:R-:W-:Y:S02]  /*5c20*/  VOTEU.ANY UR4, UPT, PT ;  /* 0x0000000000047886 */ /* 0x000fe400038e0100 */
[----:B------:R-:W-:Y:S01]  /*5c30*/  UFLO.U32 UR4, UR4 ;  /* 0x00000004000472bd */ /* 0x000fe200080e0000 */
[----:B------:R-:W3:Y:S05]  /*5c40*/  REDUX UR6, R0 ;  /* 0x00000000000673c4 */ /* 0x000eea0000000000 */
[----:B-1----:R-:W-:-:S02]  /*5c50*/  ISETP.EQ.U32.AND P0, PT, R2, UR4, PT ;  /* 0x0000000402007c0c */ /* 0x002fc4000bf02070 */
[----:B---3--:R-:W-:-:S11]  /*5c60*/  MOV R2, UR6 ;  /* 0x0000000600027c02 */ /* 0x008fd60008000f00 */
[----:B------:R1:W-:Y:S01]  /*5c70*/  @P0 ATOMS.AND RZ, [UR5], R2 ;  /* 0x00000002ffff098c */ /* 0x0003e2000a800005 */
[----:B------:R-:W-:Y:S05]  /*5c80*/  BRA `(.L_x_86) ;  /* 0x0000000000147947 */ /* 0x000fea0003800000 */
.L_x_84:
[----:B------:R-:W-:Y:S02]  /*5c90*/  MOV R4, 0x5cb0 ;  /* 0x00005cb000047802 */ /* 0x000fe40000000f00 */
[----:B--2---:R-:W-:Y:S05]  /*5ca0*/  CALL.REL.NOINC `($__internal_0_$__cuda_sm10x_tcgen05_guardrail_trap_col_being_dealloced_not_returned_by_alloc) ;  /* 0x0000000400fc7944 */ /* 0x004fea0003c00000 */
[----:B------:R-:W-:Y:S05]  /*5cb0*/  BRA `(.L_x_86) ;  /* 0x0000000000087947 */ /* 0x000fea0003800000 */
.L_x_83:
[----:B------:R-:W-:Y:S02]  /*5cc0*/  MOV R4, 0x5ce0 ;  /* 0x00005ce000047802 */ /* 0x000fe40000000f00 */
[----:B--2---:R-:W-:Y:S05]  /*5cd0*/  CALL.REL.NOINC `($__internal_2_$__cuda_sm10x_tcgen05_guardrail_trap_unallocated_columns_being_dealloced) ;  /* 0x0000000800087944 */ /* 0x004fea0003c00000 */
.L_x_86:
[----:B------:R-:W-:Y:S01]  /*5ce0*/  NOP ;  /* 0x0000000000007918 */ /* 0x000fe20000000000 */
.L_x_80:
[----:B------:R-:W-:Y:S01]  /*5cf0*/  ISETP.NE.AND P0, PT, R86, RZ, PT ;  /* 0x000000ff5600720c */ /* 0x000fe20003f05270 */
[----:B------:R-:W-:-:S04]  /*5d00*/  DEPBAR.LE SB0, 0x0 ;  /* 0x000080000000791a */ /* 0x000fc80000000000 */
[----:B------:R-:W-:-:S08]  /*5d10*/  DEPBAR.LE SB0, 0x0 ;  /* 0x000080000000791a */ /* 0x000fd00000000000 */
[----:B------:R-:W-:Y:S05]  /*5d20*/  @P0 BRA `(.L_x_51) ;  /* 0x0000000000200947 */ /* 0x000fea0003800000 */
[----:B------:R-:W-:Y:S01]  /*5d30*/  ELECT P0, URZ, PT ;  /* 0x0000000000ff782f */ /* 0x000fe20003800000 */
[----:B------:R-:W-:-:S12]  /*5d40*/  IMAD.MOV.U32 R0, RZ, RZ, 0x20 ;  /* 0x00000020ff007424 */ /* 0x000fd800078e00ff */
[----:B--2---:R-:W-:-:S04]  /*5d50*/  @P0 IADD3 R4, PT, PT, -R0, 0x100000, RZ ;  /* 0x0010000000040810 */ /* 0x004fc80007ffe1ff */
[C---:B------:R-:W-:Y:S02]  /*5d60*/  @P0 SHF.L.U32 R5, R4.reuse, 0xb, RZ ;  /* 0x0000000b04050819 */ /* 0x040fe400000006ff */
[----:B------:R-:W-:-:S05]  /*5d70*/  @P0 SHF.L.U32 R4, R4, 0x1, RZ ;  /* 0x0000000104040819 */ /* 0x000fca00000006ff */
[----:B------:R2:W-:Y:S04]  /*5d80*/  @P0 STS.64 [R3+URZ+0x80], R4 ;  /* 0x0000800403000988 */ /* 0x0005e80008000aff */
[----:B------:R-:W3:Y:S02]  /*5d90*/  FENCE.VIEW.ASYNC.S ;  /* 0x00000000000073c6 */ /* 0x000ee40000000000 */
[----:B---3--:R-:W3:Y:S02]  /*5da0*/  SYNCS.CCTL.IVALL ;  /* 0x00000000000079b1 */ /* 0x008ee40000000000 */
.L_x_51:
[----:B---3--:R-:W-:Y:S01]  /*5db0*/  NOP ;  /* 0x0000000000007918 */ /* 0x008fe20000000000 */
[----:B----4-:R-:W-:Y:S05]  /*5dc0*/  EXIT ;  /* 0x000000000000794d */ /* 0x010fea0003800000 */
.L_x_21:
[----:B------:R-:W-:-:S07]  /*5dd0*/  MOV R20, R21 ;  /* 0x0000001500147202 */ /* 0x000fce0000000f00 */
.L_x_87:
[----:B----4-:R4:W3:Y:S02]  /*5de0*/  SYNCS.PHASECHK.TRANS64.TRYWAIT P0, [R14+URZ+0x70], R21 ;  /* 0x000070150e0075a7 */ /* 0x0108e400080011ff */
[----:B---3--:R-:W-:Y:S05]  /*5df0*/  @!P0 NANOSLEEP.SYNCS 0x989680 ;  /* 0x009896800000895d */ /* 0x008fea0003900000 */
[----:B------:R-:W3:Y:S02]  /*5e00*/  @!P0 SYNCS.PHASECHK.TRANS64 P0, [R14+URZ+0x70], R21 ;  /* 0x000070150e0085a7 */ /* 0x000ee400080010ff */
[----:B---3--:R-:W-:Y:S05]  /*5e10*/  @!P0 BRA `(.L_x_87) ;  /* 0xfffffffc00f08947 */ /* 0x008fea000383ffff */
[----:B------:R-:W-:Y:S05]  /*5e20*/  BRA `(.L_x_88) ;  /* 0xffffffb000487947 */ /* 0x000fea000383ffff */
.L_x_23:
[----:B------:R-:W-:-:S07]  /*5e30*/  MOV R7, R6 ;  /* 0x0000000600077202 */ /* 0x000fce0000000f00 */
.L_x_89:
[----:B--2---:R2:W3:Y:S02]  /*5e40*/  SYNCS.PHASECHK.TRANS64.TRYWAIT P0, [R2+URZ+0x70], R7 ;  /* 0x00007007020075a7 */ /* 0x0044e400080011ff */
[----:B---3--:R-:W-:Y:S05]  /*5e50*/  @!P0 NANOSLEEP.SYNCS 0x989680 ;  /* 0x009896800000895d */ /* 0x008fea0003900000 */
[----:B------:R-:W3:Y:S02]  /*5e60*/  @!P0 SYNCS.PHASECHK.TRANS64 P0, [R2+URZ+0x70], R7 ;  /* 0x00007007020085a7 */ /* 0x000ee400080010ff */
[----:B---3--:R-:W-:Y:S05]  /*5e70*/  @!P0 BRA `(.L_x_89) ;  /* 0xfffffffc00f08947 */ /* 0x008fea000383ffff */
[----:B------:R-:W-:Y:S05]  /*5e80*/  BRA `(.L_x_90) ;  /* 0xffffffb000f47947 */ /* 0x000fea000383ffff */
.L_x_24:
[----:B------:R-:W-:-:S07]  /*5e90*/  MOV R9, R8 ;  /* 0x0000000800097202 */ /* 0x000fce0000000f00 */
.L_x_91:
[----:B--2---:R2:W3:Y:S02]  /*5ea0*/  SYNCS.PHASECHK.TRANS64.TRYWAIT P0, [R3+URZ+0x70], R9 ;  /* 0x00007009030075a7 */ /* 0x0044e400080011ff */
[----:B---3--:R-:W-:Y:S05]  /*5eb0*/  @!P0 NANOSLEEP.SYNCS 0x989680 ;  /* 0x009896800000895d */ /* 0x008fea0003900000 */
[----:B------:R-:W3:Y:S02]  /*5ec0*/  @!P0 SYNCS.PHASECHK.TRANS64 P0, [R3+URZ+0x70], R9 ;  /* 0x00007009030085a7 */ /* 0x000ee400080010ff */
[----:B---3--:R-:W-:Y:S05]  /*5ed0*/  @!P0 BRA `(.L_x_91) ;  /* 0xfffffffc00f08947 */ /* 0x008fea000383ffff */
[----:B------:R-:W-:Y:S05]  /*5ee0*/  BRA `(.L_x_16) ;  /* 0xffffffb400287947 */ /* 0x000fea000383ffff */
.L_x_26:
[----:B------:R-:W-:-:S07]  /*5ef0*/  MOV R0, UR14 ;  /* 0x0000000e00007c02 */ /* 0x000fce0008000f00 */
.L_x_92:
[----:B-1----:R1:W3:Y:S02]  /*5f00*/  SYNCS.PHASECHK.TRANS64.TRYWAIT P0, [R0+URZ+0x60], RZ ;  /* 0x000060ff000075a7 */ /* 0x0022e400080011ff */
[----:B---3--:R-:W-:Y:S05]  /*5f10*/  @!P0 NANOSLEEP.SYNCS 0x989680 ;  /* 0x009896800000895d */ /* 0x008fea0003900000 */
[----:B------:R-:W3:Y:S02]  /*5f20*/  @!P0 SYNCS.PHASECHK.TRANS64 P0, [R0+URZ+0x60], RZ ;  /* 0x000060ff000085a7 */ /* 0x000ee400080010ff */
[----:B---3--:R-:W-:Y:S05]  /*5f30*/  @!P0 BRA `(.L_x_92) ;  /* 0xfffffffc00f08947 */ /* 0x008fea000383ffff */
[----:B------:R-:W-:Y:S05]  /*5f40*/  BRA `(.L_x_93) ;  /* 0xffffffb4003c7947 */ /* 0x000fea000383ffff */
.L_x_29:
[----:B------:R-:W-:Y:S02]  /*5f50*/  MOV R4, UR7 ;  /* 0x0000000700047c02 */ /* 0x000fe40008000f00 */
[----:B------:R-:W-:Y:S02]  /*5f60*/  MOV R5, UR7 ;  /* 0x0000000700057c02 */ /* 0x000fe40008000f00 */
[----:B------:R-:W-:-:S07]  /*5f70*/  MOV R0, UR4 ;  /* 0x0000000400007c02 */ /* 0x000fce0008000f00 */
.L_x_94:
[----:B-1----:R1:W3:Y:S02]  /*5f80*/  SYNCS.PHASECHK.TRANS64.TRYWAIT P0, [R0+URZ+0x28], R5 ;  /* 0x00002805000075a7 */ /* 0x0022e400080011ff */
[----:B---3--:R-:W-:Y:S05]  /*5f90*/  @!P0 NANOSLEEP.SYNCS 0x989680 ;  /* 0x009896800000895d */ /* 0x008fea0003900000 */
[----:B------:R-:W3:Y:S02]  /*5fa0*/  @!P0 SYNCS.PHASECHK.TRANS64 P0, [R0+URZ+0x28], R5 ;  /* 0x00002805000085a7 */ /* 0x000ee400080010ff */
[----:B---3--:R-:W-:Y:S05]  /*5fb0*/  @!P0 BRA `(.L_x_94) ;  /* 0xfffffffc00f08947 */ /* 0x008fea000383ffff */
[----:B------:R-:W-:Y:S05]  /*5fc0*/  BRA `(.L_x_28) ;  /* 0xffffffb400f07947 */ /* 0x000fea000383ffff */
.L_x_32:
[----:B------:R-:W-:-:S07]  /*5fd0*/  MOV R5, R4 ;  /* 0x0000000400057202 */ /* 0x000fce0000000f00 */
.L_x_95:
[----:B--2---:R2:W3:Y:S02]  /*5fe0*/  SYNCS.PHASECHK.TRANS64.TRYWAIT P0, [R3+URZ+0x60], R5 ;  /* 0x00006005030075a7 */ /* 0x0044e400080011ff */
[----:B---3--:R-:W-:Y:S05]  /*5ff0*/  @!P0 NANOSLEEP.SYNCS 0x989680 ;  /* 0x009896800000895d */ /* 0x008fea0003900000 */
[----:B------:R-:W3:Y:S02]  /*6000*/  @!P0 SYNCS.PHASECHK.TRANS64 P0, [R3+URZ+0x60], R5 ;  /* 0x00006005030085a7 */ /* 0x000ee400080010ff */
[----:B---3--:R-:W-:Y:S05]  /*6010*/  @!P0 BRA `(.L_x_95) ;  /* 0xfffffffc00f08947 */ /* 0x008fea000383ffff */
[----:B------:R-:W-:Y:S05]  /*6020*/  BRA `(.L_x_96) ;  /* 0xffffffb8008c7947 */ /* 0x000fea000383ffff */
.L_x_34:
[----:B------:R-:W-:Y:S02]  /*6030*/  MOV R2, UR5 ;  /* 0x0000000500027c02 */ /* 0x000fe40008000f00 */
[----:B--2---:R-:W-:Y:S02]  /*6040*/  MOV R3, UR5 ;  /* 0x0000000500037c02 */ /* 0x004fe40008000f00 */
[----:B------:R-:W-:-:S07]  /*6050*/  MOV R0, UR4 ;  /* 0x0000000400007c02 */ /* 0x000fce0008000f00 */
.L_x_97:
[----:B-1----:R1:W2:Y:S02]  /*6060*/  SYNCS.PHASECHK.TRANS64.TRYWAIT P0, [R0+URZ+0x28], R3 ;  /* 0x00002803000075a7 */ /* 0x0022a400080011ff */
[----:B--2---:R-:W-:Y:S05]  /*6070*/  @!P0 NANOSLEEP.SYNCS 0x989680 ;  /* 0x009896800000895d */ /* 0x004fea0003900000 */
[----:B------:R-:W2:Y:S02]  /*6080*/  @!P0 SYNCS.PHASECHK.TRANS64 P0, [R0+URZ+0x28], R3 ;  /* 0x00002803000085a7 */ /* 0x000ea400080010ff */
[----:B--2---:R-:W-:Y:S05]  /*6090*/  @!P0 BRA `(.L_x_97) ;  /* 0xfffffffc00f08947 */ /* 0x004fea000383ffff */
[----:B------:R-:W-:Y:S05]  /*60a0*/  BRA `(.L_x_98) ;  /* 0xffffffbc00047947 */ /* 0x000fea000383ffff */
.L_x_36:
[----:B------:R-:W-:-:S07]  /*60b0*/  MOV R2, UR51 ;  /* 0x0000003300027c02 */ /* 0x000fce0008000f00 */
.L_x_99:
[----:B-1----:R1:W3:Y:S02]  /*60c0*/  SYNCS.PHASECHK.TRANS64.TRYWAIT P0, [R2+URZ+0x60], RZ ;  /* 0x000060ff020075a7 */ /* 0x0022e400080011ff */
[----:B---3--:R-:W-:Y:S05]  /*60d0*/  @!P0 NANOSLEEP.SYNCS 0x989680 ;  /* 0x009896800000895d */ /* 0x008fea0003900000 */
[----:B------:R-:W3:Y:S02]  /*60e0*/  @!P0 SYNCS.PHASECHK.TRANS64 P0, [R2+URZ+0x60], RZ ;  /* 0x000060ff020085a7 */ /* 0x000ee400080010ff */
[----:B---3--:R-:W-:Y:S05]  /*60f0*/  @!P0 BRA `(.L_x_99) ;  /* 0xfffffffc00f08947 */ /* 0x008fea000383ffff */
[----:B------:R-:W-:Y:S05]  /*6100*/  BRA `(.L_x_100) ;  /* 0xffffffbc00247947 */ /* 0x000fea000383ffff */
.L_x_39:
[----:B------:R-:W-:Y:S02]  /*6110*/  MOV R2, UR4 ;  /* 0x0000000400027c02 */ /* 0x000fe40008000f00 */
[----:B------:R-:W-:Y:S02]  /*6120*/  MOV R3, UR4 ;  /* 0x0000000400037c02 */ /* 0x000fe40008000f00 */
[----:B------:R-:W-:-:S07]  /*6130*/  MOV R0, UR51 ;  /* 0x0000003300007c02 */ /* 0x000fce0008000f00 */
.L_x_101:
[----:B-1----:R1:W2:Y:S02]  /*6140*/  SYNCS.PHASECHK.TRANS64.TRYWAIT P0, [R0+URZ+0x58], R3 ;  /* 0x00005803000075a7 */ /* 0x0022a400080011ff */
[----:B--2---:R-:W-:Y:S05]  /*6150*/  @!P0 NANOSLEEP.SYNCS 0x989680 ;  /* 0x009896800000895d */ /* 0x004fea0003900000 */
[----:B------:R-:W2:Y:S02]  /*6160*/  @!P0 SYNCS.PHASECHK.TRANS64 P0, [R0+URZ+0x58], R3 ;  /* 0x00005803000085a7 */ /* 0x000ea400080010ff */
[----:B--2---:R-:W-:Y:S05]  /*6170*/  @!P0 BRA `(.L_x_101) ;  /* 0xfffffffc00f08947 */ /* 0x004fea000383ffff */
[----:B------:R-:W-:Y:S05]  /*6180*/  BRA `(.L_x_38) ;  /* 0xffffffc000787947 */ /* 0x000fea000383ffff */
.L_x_42:
[----:B------:R-:W-:Y:S02]  /*6190*/  MOV R2, UR39 ;  /* 0x0000002700027c02 */ /* 0x000fe40008000f00 */
[----:B------:R-:W-:Y:S02]  /*61a0*/  MOV R3, UR39 ;  /* 0x0000002700037c02 */ /* 0x000fe40008000f00 */
[----:B------:R-:W-:Y:S07]  /*61b0*/  MOV R0, UR38 ;  /* 0x0000002600007c02 */ /* 0x000fee0008000f00 */
.L_x_102:
[----:B-1----:R1:W2:Y:S02]  /*61c0*/  SYNCS.PHASECHK.TRANS64.TRYWAIT P0, [R0+URZ], R3 ;  /* 0x00000003000075a7 */ /* 0x0022a400080011ff */
[----:B--2---:R-:W-:Y:S05]  /*61d0*/  @!P0 NANOSLEEP.SYNCS 0x989680 ;  /* 0x009896800000895d */ /* 0x004fea0003900000 */
[----:B------:R-:W2:Y:S02]  /*61e0*/  @!P0 SYNCS.PHASECHK.TRANS64 P0, [R0+URZ], R3 ;  /* 0x00000003000085a7 */ /* 0x000ea400080010ff */
[----:B--2---:R-:W-:Y:S05]  /*61f0*/  @!P0 BRA `(.L_x_102) ;  /* 0xfffffffc00f08947 */ /* 0x004fea000383ffff */
[----:B------:R-:W-:Y:S05]  /*6200*/  BRA `(.L_x_41) ;  /* 0xffffffc400147947 */ /* 0x000fea000383ffff */
.L_x_45:
[-C--:B------:R-:W-:Y:S02]  /*6210*/  MOV R6, R3.reuse ;  /* 0x0000000300067202 */ /* 0x080fe40000000f00 */
[----:B------:R-:W-:-:S07]  /*6220*/  MOV R7, R3 ;  /* 0x0000000300077202 */ /* 0x000fce0000000f00 */
.L_x_103:
[----:B----4-:R4:W1:Y:S02]  /*6230*/  SYNCS.PHASECHK.TRANS64.TRYWAIT P0, [R2+URZ+0x60], R7 ;  /* 0x00006007020075a7 */ /* 0x01086400080011ff */
[----:B-1----:R-:W-:Y:S05]  /*6240*/  @!P0 NANOSLEEP.SYNCS 0x989680 ;  /* 0x009896800000895d */ /* 0x002fea0003900000 */
[----:B------:R-:W1:Y:S02]  /*6250*/  @!P0 SYNCS.PHASECHK.TRANS64 P0, [R2+URZ+0x60], R7 ;  /* 0x00006007020085a7 */ /* 0x000e6400080010ff */
[----:B-1----:R-:W-:Y:S05]  /*6260*/  @!P0 BRA `(.L_x_103) ;  /* 0xfffffffc00f08947 */ /* 0x002fea000383ffff */
[----:B------:R-:W-:Y:S05]  /*6270*/  BRA `(.L_x_104) ;  /* 0xffffffc400c87947 */ /* 0x000fea000383ffff */
.L_x_60:
[----:B------:R-:W-:-:S07]  /*6280*/  MOV R15, R14 ;  /* 0x0000000e000f7202 */ /* 0x000fce0000000f00 */
.L_x_105:
[----:B-1----:R1:W2:Y:S02]  /*6290*/  SYNCS.PHASECHK.TRANS64.TRYWAIT P0, [R3+URZ], R15 ;  /* 0x0000000f030075a7 */ /* 0x0022a400080011ff */
[----:B--2---:R-:W-:Y:S05]  /*62a0*/  @!P0 NANOSLEEP.SYNCS 0x989680 ;  /* 0x009896800000895d */ /* 0x004fea0003900000 */
[----:B------:R-:W2:Y:S02]  /*62b0*/  @!P0 SYNCS.PHASECHK.TRANS64 P0, [R3+URZ], R15 ;  /* 0x0000000f030085a7 */ /* 0x000ea400080010ff */
[----:B--2---:R-:W-:Y:S05]  /*62c0*/  @!P0 BRA `(.L_x_105) ;  /* 0xfffffffc00f08947 */ /* 0x004fea000383ffff */
[----:B------:R-:W-:Y:S05]  /*62d0*/  BRA `(.L_x_59) ;  /* 0xffffffcc008c7947 */ /* 0x000fea000383ffff */
.L_x_63:
[----:B------:R-:W-:-:S07]  /*62e0*/  MOV R9, R8 ;  /* 0x0000000800097202 */ /* 0x000fce0000000f00 */
.L_x_106:
[----:B-1----:R1:W2:Y:S02]  /*62f0*/  SYNCS.PHASECHK.TRANS64.TRYWAIT P0, [R3+URZ], R9 ;  /* 0x00000009030075a7 */ /* 0x0022a400080011ff */
[----:B--2---:R-:W-:Y:S05]  /*6300*/  @!P0 NANOSLEEP.SYNCS 0x989680 ;  /* 0x009896800000895d */ /* 0x004fea0003900000 */
[----:B------:R-:W2:Y:S02]  /*6310*/  @!P0 SYNCS.PHASECHK.TRANS64 P0, [R3+URZ], R9 ;  /* 0x00000009030085a7 */ /* 0x000ea400080010ff */
[----:B--2---:R-:W-:Y:S05]  /*6320*/  @!P0 BRA `(.L_x_106) ;  /* 0xfffffffc00f08947 */ /* 0x004fea000383ffff */
[----:B------:R-:W-:Y:S05]  /*6330*/  BRA `(.L_x_62) ;  /* 0xffffffcc00f47947 */ /* 0x000fea000383ffff */
.L_x_64:
[----:B-1----:R1:W2:Y:S02]  /*6340*/  SYNCS.PHASECHK.TRANS64.TRYWAIT P0, [R3+URZ+0x60], RZ ;  /* 0x000060ff030075a7 */ /* 0x0022a400080011ff */
[----:B--2---:R-:W-:Y:S05]  /*6350*/  @!P0 NANOSLEEP.SYNCS 0x989680 ;  /* 0x009896800000895d */ /* 0x004fea0003900000 */
[----:B------:R-:W2:Y:S02]  /*6360*/  @!P0 SYNCS.PHASECHK.TRANS64 P0, [R3+URZ+0x60], RZ ;  /* 0x000060ff030085a7 */ /* 0x000ea400080010ff */
[----:B--2---:R-:W-:Y:S05]  /*6370*/  @!P0 BRA `(.L_x_64) ;  /* 0xfffffffc00f08947 */ /* 0x004fea000383ffff */
[----:B------:R-:W-:Y:S05]  /*6380*/  BRA `(.L_x_107) ;  /* 0xffffffd000587947 */ /* 0x000fea000383ffff */
.L_x_66:
[----:B------:R-:W-:-:S07]  /*6390*/  MOV R5, R4 ;  /* 0x0000000400057202 */ /* 0x000fce0000000f00 */
.L_x_108:
[----:B--2---:R2:W3:Y:S02]  /*63a0*/  SYNCS.PHASECHK.TRANS64.TRYWAIT P0, [R3+URZ+0x50], R5 ;  /* 0x00005005030075a7 */ /* 0x0044e400080011ff */
[----:B---3--:R-:W-:Y:S05]  /*63b0*/  @!P0 NANOSLEEP.SYNCS 0x989680 ;  /* 0x009896800000895d */ /* 0x008fea0003900000 */
[----:B------:R-:W3:Y:S02]  /*63c0*/  @!P0 SYNCS.PHASECHK.TRANS64 P0, [R3+URZ+0x50], R5 ;  /* 0x00005005030085a7 */ /* 0x000ee400080010ff */
[----:B---3--:R-:W-:Y:S05]  /*63d0*/  @!P0 BRA `(.L_x_108) ;  /* 0xfffffffc00f08947 */ /* 0x008fea000383ffff */
[----:B------:R-:W-:Y:S05]  /*63e0*/  BRA `(.L_x_109) ;  /* 0xffffffd400947947 */ /* 0x000fea000383ffff */
.L_x_75:
[----:B------:R-:W-:-:S07]  /*63f0*/  MOV R7, R6 ;  /* 0x0000000600077202 */ /* 0x000fce0000000f00 */
.L_x_110:
[----:B--2---:R2:W3:Y:S02]  /*6400*/  SYNCS.PHASECHK.TRANS64.TRYWAIT P0, [R5+URZ+0x60], R7 ;  /* 0x00006007050075a7 */ /* 0x0044e400080011ff */
[----:B---3--:R-:W-:Y:S05]  /*6410*/  @!P0 NANOSLEEP.SYNCS 0x989680 ;  /* 0x009896800000895d */ /* 0x008fea0003900000 */
[----:B------:R-:W3:Y:S02]  /*6420*/  @!P0 SYNCS.PHASECHK.TRANS64 P0, [R5+URZ+0x60], R7 ;  /* 0x00006007050085a7 */ /* 0x000ee400080010ff */
[----:B---3--:R-:W-:Y:S05]  /*6430*/  @!P0 BRA `(.L_x_110) ;  /* 0xfffffffc00f08947 */ /* 0x008fea000383ffff */
[----:B------:R-:W-:Y:S05]  /*6440*/  BRA `(.L_x_111) ;  /* 0xfffffff000a07947 */ /* 0x000fea000383ffff */
.L_x_82:
[----:B--2---:R2:W3:Y:S02]  /*6450*/  SYNCS.PHASECHK.TRANS64.TRYWAIT P0, [R3+URZ+0x80], RZ ;  /* 0x000080ff030075a7 */ /* 0x0044e400080011ff */
[----:B---3--:R-:W-:Y:S05]  /*6460*/  @!P0 NANOSLEEP.SYNCS 0x989680 ;  /* 0x009896800000895d */ /* 0x008fea0003900000 */
[----:B------:R-:W3:Y:S02]  /*6470*/  @!P0 SYNCS.PHASECHK.TRANS64 P0, [R3+URZ+0x80], RZ ;  /* 0x000080ff030085a7 */ /* 0x000ee400080010ff */
[----:B---3--:R-:W-:Y:S05]  /*6480*/  @!P0 BRA `(.L_x_82) ;  /* 0xfffffffc00f08947 */ /* 0x008fea000383ffff */
[----:B------:R-:W-:Y:S05]  /*6490*/  BRA `(.L_x_112) ;  /* 0xfffffff400587947 */ /* 0x000fea000383ffff */
        .weak           $__internal_0_$__cuda_sm10x_tcgen05_guardrail_trap_col_being_dealloced_not_returned_by_alloc
        .type           $__internal_0_$__cuda_sm10x_tcgen05_guardrail_trap_col_being_dealloced_not_returned_by_alloc,@function
        .size           $__internal_0_$__cuda_sm10x_tcgen05_guardrail_trap_col_being_dealloced_not_returned_by_alloc,($__internal_1_$__cuda_sm10x_tcgen05_guardrail_trap_phase_invalid_during_alloc - $__internal_0_$__cuda_sm10x_tcgen05_guardrail_trap_col_being_dealloced_not_returned_by_alloc)
$__internal_0_$__cuda_sm10x_tcgen05_guardrail_trap_col_being_dealloced_not_returned_by_alloc:
[----:B------:R-:W-:Y:S05]  /*64a0*/  BPT.TRAP 0x1 ;  /* 0x000000040000795c */ /* 0x000fea0000300000 */
[----:B------:R-:W-:-:S04]  /*64b0*/  HFMA2 R5, -RZ, RZ, 0, 0 ;  /* 0x00000000ff057431 */ /* 0x000fc800000001ff */
[----:B------:R-:W-:Y:S05]  /*64c0*/  RET.REL.NODEC R4 `(kernel_cutlass_kernel_cudnngrouped_gemmgrouped_gemm_swiglugrouped_gemm_swiglu_quantBlockScaledContiguousGroupedGemmKernel_object_at__TiledMMA_ThrLayoutVMNK21111000_PermutationMNK____MMAAt_0) ;  /* 0xffffff9804cc7950 */ /* 0x000fea0003c3ffff */
        .weak           $__internal_1_$__cuda_sm10x_tcgen05_guardrail_trap_phase_invalid_during_alloc
        .type           $__internal_1_$__cuda_sm10x_tcgen05_guardrail_trap_phase_invalid_during_alloc,@function
        .size           $__internal_1_$__cuda_sm10x_tcgen05_guardrail_trap_phase_invalid_during_alloc,($__internal_2_$__cuda_sm10x_tcgen05_guardrail_trap_unallocated_columns_being_dealloced - $__internal_1_$__cuda_sm10x_tcgen05_guardrail_trap_phase_invalid_during_alloc)
$__internal_1_$__cuda_sm10x_tcgen05_guardrail_trap_phase_invalid_during_alloc:
[----:B------:R-:W-:Y:S05]  /*64d0*/  BPT.TRAP 0x1 ;  /* 0x000000040000795c */ /* 0x000fea0000300000 */
[----:B------:R-:W-:-:S04]  /*64e0*/  MOV R3, 0x0 ;  /* 0x0000000000037802 */ /* 0x000fc80000000f00 */
[----:B------:R-:W-:Y:S05]  /*64f0*/  RET.REL.NODEC R2 `(kernel_cutlass_kernel_cudnngrouped_gemmgrouped_gemm_swiglugrouped_gemm_swiglu_quantBlockScaledContiguousGroupedGemmKernel_object_at__TiledMMA_ThrLayoutVMNK21111000_PermutationMNK____MMAAt_0) ;  /* 0xffffff9802c07950 */ /* 0x000fea0003c3ffff */
        .weak           $__internal_2_$__cuda_sm10x_tcgen05_guardrail_trap_unallocated_columns_being_dealloced
        .type           $__internal_2_$__cuda_sm10x_tcgen05_guardrail_trap_unallocated_columns_being_dealloced,@function
        .size           $__internal_2_$__cuda_sm10x_tcgen05_guardrail_trap_unallocated_columns_being_dealloced,(.L_x_116 - $__internal_2_$__cuda_sm10x_tcgen05_guardrail_trap_unallocated_columns_being_dealloced)
$__internal_2_$__cuda_sm10x_tcgen05_guardrail_trap_unallocated_columns_being_dealloced:
[----:B------:R-:W-:Y:S05]  /*6500*/  BPT.TRAP 0x1 ;  /* 0x000000040000795c */ /* 0x000fea0000300000 */
[----:B------:R-:W-:-:S04]  /*6510*/  HFMA2 R5, -RZ, RZ, 0, 0 ;  /* 0x00000000ff057431 */ /* 0x000fc800000001ff */
[----:B------:R-:W-:Y:S05]  /*6520*/  RET.REL.NODEC R4 `(kernel_cutlass_kernel_cudnngrouped_gemmgrouped_gemm_swiglugrouped_gemm_swiglu_quantBlockScaledContiguousGroupedGemmKernel_object_at__TiledMMA_ThrLayoutVMNK21111000_PermutationMNK____MMAAt_0) ;  /* 0xffffff9804b47950 */ /* 0x000fea0003c3ffff */
.L_x_113:
[----:B------:R-:W-:-:S00]  /*6530*/  BRA `(.L_x_113) ;  /* 0xfffffffc00fc7947 */ /* 0x000fc0000383ffff */
[----:B------:R-:W-:-:S00]  /*6540*/  NOP ;  /* 0x0000000000007918 */ /* 0x000fc00000000000 */
        /* <DEDUP_REMOVED lines=11> */
.L_x_116:


//--------------------- .nv.shared.kernel_cutlass_kernel_cudnngrouped_gemmgrouped_gemm_swiglugrouped_gemm_swiglu_quantBlockScaledContiguousGroupedGemmKernel_object_at__TiledMMA_ThrLayoutVMNK21111000_PermutationMNK____MMAAt_0 --------------------------
	.section	.nv.shared.kernel_cutlass_kernel_cudnngrouped_gemmgrouped_gemm_swiglugrouped_gemm_swiglu_quantBlockScaledContiguousGroupedGemmKernel_object_at__TiledMMA_ThrLayoutVMNK21111000_PermutationMNK____MMAAt_0,"aw",@nobits
	.sectionflags	@""
	.align	1024
	.zero		1024


//--------------------- .nv.shared.reserved.0     --------------------------
	.section	.nv.shared.reserved.0,"aw",@nobits
	.align	8
	.weak		__nv_reservedSMEM_offset_0_alias
	.size		__nv_reservedSMEM_offset_0_alias, 0, 64
	.other		__nv_reservedSMEM_offset_0_alias,@"STO_CUDA_RESERVED_SHARED STV_DEFAULT"
__nv_reservedSMEM_offset_0_alias:
	.zero		0
.nv.shared.reserved.0:
	.zero		64
	.weak		__nv_reservedSMEM_allocation_phase
	.type		__nv_reservedSMEM_allocation_phase,@object
	.size		__nv_reservedSMEM_allocation_phase,(.L_0 - __nv_reservedSMEM_allocation_phase)
__nv_reservedSMEM_allocation_phase:
	.zero		1
.L_0:
	.zero		7
	.weak		__nv_reservedSMEM_devtool_atexit_pc
	.type		__nv_reservedSMEM_devtool_atexit_pc,@object
	.size		__nv_reservedSMEM_devtool_atexit_pc,(__nv_reservedSMEM_allocation_mask - __nv_reservedSMEM_devtool_atexit_pc)
__nv_reservedSMEM_devtool_atexit_pc:
	.zero		8
	.weak		__nv_reservedSMEM_allocation_mask
	.type		__nv_reservedSMEM_allocation_mask,@object
	.size		__nv_reservedSMEM_allocation_mask,(.L_2 - __nv_reservedSMEM_allocation_mask)
__nv_reservedSMEM_allocation_mask:
	.zero		4
.L_2:
	.zero		4
	.weak		__nv_reservedSMEM_tmem_allocation_pipeline_mbarrier
	.type		__nv_reservedSMEM_tmem_allocation_pipeline_mbarrier,@object
	.size		__nv_reservedSMEM_tmem_allocation_pipeline_mbarrier,(__nv_reservedSMEM_tmem_allocation_pipeline_mbarrier_parity - __nv_reservedSMEM_tmem_allocation_pipeline_mbarrier)
__nv_reservedSMEM_tmem_allocation_pipeline_mbarrier:
	.zero		8
	.weak		__nv_reservedSMEM_tmem_allocation_pipeline_mbarrier_parity
	.type		__nv_reservedSMEM_tmem_allocation_pipeline_mbarrier_parity,@object
	.size		__nv_reservedSMEM_tmem_allocation_pipeline_mbarrier_parity,(.L_4 - __nv_reservedSMEM_tmem_allocation_pipeline_mbarrier_parity)
__nv_reservedSMEM_tmem_allocation_pipeline_mbarrier_parity:
	.zero		4
.L_4:


//--------------------- .nv.constant0.kernel_cutlass_kernel_cudnngrouped_gemmgrouped_gemm_swiglugrouped_gemm_swiglu_quantBlockScaledContiguousGroupedGemmKernel_object_at__TiledMMA_ThrLayoutVMNK21111000_PermutationMNK____MMAAt_0 --------------------------
	.section	.nv.constant0.kernel_cutlass_kernel_cudnngrouped_gemmgrouped_gemm_swiglugrouped_gemm_swiglu_quantBlockScaledContiguousGroupedGemmKernel_object_at__TiledMMA_ThrLayoutVMNK21111000_PermutationMNK____MMAAt_0,"a",@progbits
	.sectionflags	@""
	.align	4
.nv.constant0.kernel_cutlass_kernel_cudnngrouped_gemmgrouped_gemm_swiglugrouped_gemm_swiglu_quantBlockScaledContiguousGroupedGemmKernel_object_at__TiledMMA_ThrLayoutVMNK21111000_PermutationMNK____MMAAt_0:
	.zero		1924


//--------------------- SYMBOLS --------------------------

	.type		.nv.reservedSmem.offset0,@object
	.size		.nv.reservedSmem.offset0,0x4
	.type		.nv.reservedSmem.cap,@object
	.size		.nv.reservedSmem.cap,0x4
